//
// Generated by NVIDIA NVVM Compiler
//
// Compiler Build ID: CL-36424714
// Cuda compilation tools, release 13.0, V13.0.88
// Based on NVVM 20.0.0
//

.version 9.0
.target sm_100
.address_size 64

	// .globl	_Z13kernel_randomPfiil
.global .align 4 .b8 precalc_xorwow_matrix[102400];
.global .align 4 .b8 precalc_xorwow_offset_matrix[102400];
.global .align 4 .b8 mrg32k3aM1[2304];
.global .align 4 .b8 mrg32k3aM2[2304];
.global .align 4 .b8 mrg32k3aM1SubSeq[2016];
.global .align 4 .b8 mrg32k3aM2SubSeq[2016];
.global .align 4 .b8 mrg32k3aM1Seq[2304];
.global .align 4 .b8 mrg32k3aM2Seq[2304];
.const .align 8 .b8 __cr_lgamma_table[72];

.visible .entry _Z13kernel_randomPfiil(
	.param .u64 .ptr .align 1 _Z13kernel_randomPfiil_param_0,
	.param .u32 _Z13kernel_randomPfiil_param_1,
	.param .u32 _Z13kernel_randomPfiil_param_2,
	.param .u64 _Z13kernel_randomPfiil_param_3
)
{
	.local .align 8 .b8 	__local_depot0[48];
	.reg .b64 	%SP;
	.reg .b64 	%SPL;
	.reg .pred 	%p<69>;
	.reg .b32 	%r<1204>;
	.reg .b32 	%f<4>;
	.reg .b64 	%rd<27>;

	mov.u64 	%SPL, __local_depot0;
	ld.param.u64 	%rd10, [_Z13kernel_randomPfiil_param_0];
	ld.param.u32 	%r543, [_Z13kernel_randomPfiil_param_1];
	ld.param.u32 	%r542, [_Z13kernel_randomPfiil_param_2];
	mov.u32 	%r545, %tid.x;
	mov.u32 	%r546, %ctaid.x;
	mov.u32 	%r547, %ntid.x;
	mad.lo.s32 	%r1, %r546, %r547, %r545;
	mov.u32 	%r548, %tid.y;
	mov.u32 	%r549, %ctaid.y;
	mov.u32 	%r550, %ntid.y;
	mad.lo.s32 	%r551, %r549, %r550, %r548;
	setp.lt.s32 	%p1, %r1, 0;
	setp.gt.s32 	%p2, %r1, %r542;
	setp.gt.s32 	%p3, %r551, %r543;
	or.pred  	%p4, %p2, %p3;
	or.pred  	%p5, %p4, %p1;
	@%p5 bra 	$L__BB0_117;
	add.u64 	%rd1, %SPL, 0;
	mad.lo.s32 	%r552, %r542, %r551, %r1;
	cvt.s64.s32 	%rd2, %r552;
	xor.b32  	%r553, %r552, -1429050551;
	mul.lo.s32 	%r554, %r553, 1099087573;
	setp.gt.s32 	%p6, %r552, -1;
	selp.b32 	%r555, -644748465, -1947113066, %p6;
	add.s32 	%r556, %r555, %r554;
	add.s32 	%r3, %r556, 6615241;
	add.s32 	%r940, %r554, 123456789;
	st.local.v2.u32 	[%rd1], {%r3, %r940};
	xor.b32  	%r557, %r554, 362436069;
	add.s32 	%r558, %r555, 521288629;
	st.local.v2.u32 	[%rd1+8], {%r557, %r558};
	xor.b32  	%r559, %r555, 88675123;
	add.s32 	%r936, %r554, 5783321;
	st.local.v2.u32 	[%rd1+16], {%r559, %r936};
	setp.eq.s32 	%p7, %r552, 0;
	@%p7 bra 	$L__BB0_116;
	mov.b32 	%r923, 0;
	mov.u64 	%rd13, precalc_xorwow_matrix;
	mov.u64 	%rd26, %rd2;
$L__BB0_3:
	mov.u64 	%rd3, %rd26;
	and.b64  	%rd4, %rd3, 3;
	setp.eq.s64 	%p8, %rd4, 0;
	@%p8 bra 	$L__BB0_115;
	mul.wide.u32 	%rd12, %r923, 3200;
	add.s64 	%rd5, %rd13, %rd12;
	mov.b32 	%r936, 0;
	mov.u32 	%r937, %r936;
	mov.u32 	%r938, %r936;
	mov.u32 	%r939, %r936;
	mov.u32 	%r940, %r936;
	mov.u32 	%r929, %r936;
$L__BB0_5:
	mul.wide.u32 	%rd14, %r929, 4;
	add.s64 	%rd15, %rd1, %rd14;
	ld.local.u32 	%r15, [%rd15+4];
	shl.b32 	%r16, %r929, 5;
	mov.b32 	%r935, 0;
$L__BB0_6:
	.pragma "nounroll";
	shr.u32 	%r563, %r15, %r935;
	and.b32  	%r564, %r563, 1;
	setp.eq.b32 	%p9, %r564, 1;
	not.pred 	%p10, %p9;
	add.s32 	%r565, %r16, %r935;
	mul.lo.s32 	%r566, %r565, 5;
	mul.wide.u32 	%rd16, %r566, 4;
	add.s64 	%rd6, %rd5, %rd16;
	@%p10 bra 	$L__BB0_8;
	ld.global.u32 	%r567, [%rd6];
	xor.b32  	%r940, %r940, %r567;
	ld.global.u32 	%r568, [%rd6+4];
	xor.b32  	%r939, %r939, %r568;
	ld.global.u32 	%r569, [%rd6+8];
	xor.b32  	%r938, %r938, %r569;
	ld.global.u32 	%r570, [%rd6+12];
	xor.b32  	%r937, %r937, %r570;
	ld.global.u32 	%r571, [%rd6+16];
	xor.b32  	%r936, %r936, %r571;
$L__BB0_8:
	and.b32  	%r573, %r563, 2;
	setp.eq.s32 	%p11, %r573, 0;
	@%p11 bra 	$L__BB0_10;
	ld.global.u32 	%r574, [%rd6+20];
	xor.b32  	%r940, %r940, %r574;
	ld.global.u32 	%r575, [%rd6+24];
	xor.b32  	%r939, %r939, %r575;
	ld.global.u32 	%r576, [%rd6+28];
	xor.b32  	%r938, %r938, %r576;
	ld.global.u32 	%r577, [%rd6+32];
	xor.b32  	%r937, %r937, %r577;
	ld.global.u32 	%r578, [%rd6+36];
	xor.b32  	%r936, %r936, %r578;
$L__BB0_10:
	and.b32  	%r580, %r563, 4;
	setp.eq.s32 	%p12, %r580, 0;
	@%p12 bra 	$L__BB0_12;
	ld.global.u32 	%r581, [%rd6+40];
	xor.b32  	%r940, %r940, %r581;
	ld.global.u32 	%r582, [%rd6+44];
	xor.b32  	%r939, %r939, %r582;
	ld.global.u32 	%r583, [%rd6+48];
	xor.b32  	%r938, %r938, %r583;
	ld.global.u32 	%r584, [%rd6+52];
	xor.b32  	%r937, %r937, %r584;
	ld.global.u32 	%r585, [%rd6+56];
	xor.b32  	%r936, %r936, %r585;
$L__BB0_12:
	and.b32  	%r587, %r563, 8;
	setp.eq.s32 	%p13, %r587, 0;
	@%p13 bra 	$L__BB0_14;
	ld.global.u32 	%r588, [%rd6+60];
	xor.b32  	%r940, %r940, %r588;
	ld.global.u32 	%r589, [%rd6+64];
	xor.b32  	%r939, %r939, %r589;
	ld.global.u32 	%r590, [%rd6+68];
	xor.b32  	%r938, %r938, %r590;
	ld.global.u32 	%r591, [%rd6+72];
	xor.b32  	%r937, %r937, %r591;
	ld.global.u32 	%r592, [%rd6+76];
	xor.b32  	%r936, %r936, %r592;
$L__BB0_14:
	and.b32  	%r594, %r563, 16;
	setp.eq.s32 	%p14, %r594, 0;
	@%p14 bra 	$L__BB0_16;
	ld.global.u32 	%r595, [%rd6+80];
	xor.b32  	%r940, %r940, %r595;
	ld.global.u32 	%r596, [%rd6+84];
	xor.b32  	%r939, %r939, %r596;
	ld.global.u32 	%r597, [%rd6+88];
	xor.b32  	%r938, %r938, %r597;
	ld.global.u32 	%r598, [%rd6+92];
	xor.b32  	%r937, %r937, %r598;
	ld.global.u32 	%r599, [%rd6+96];
	xor.b32  	%r936, %r936, %r599;
$L__BB0_16:
	and.b32  	%r601, %r563, 32;
	setp.eq.s32 	%p15, %r601, 0;
	@%p15 bra 	$L__BB0_18;
	ld.global.u32 	%r602, [%rd6+100];
	xor.b32  	%r940, %r940, %r602;
	ld.global.u32 	%r603, [%rd6+104];
	xor.b32  	%r939, %r939, %r603;
	ld.global.u32 	%r604, [%rd6+108];
	xor.b32  	%r938, %r938, %r604;
	ld.global.u32 	%r605, [%rd6+112];
	xor.b32  	%r937, %r937, %r605;
	ld.global.u32 	%r606, [%rd6+116];
	xor.b32  	%r936, %r936, %r606;
$L__BB0_18:
	and.b32  	%r608, %r563, 64;
	setp.eq.s32 	%p16, %r608, 0;
	@%p16 bra 	$L__BB0_20;
	ld.global.u32 	%r609, [%rd6+120];
	xor.b32  	%r940, %r940, %r609;
	ld.global.u32 	%r610, [%rd6+124];
	xor.b32  	%r939, %r939, %r610;
	ld.global.u32 	%r611, [%rd6+128];
	xor.b32  	%r938, %r938, %r611;
	ld.global.u32 	%r612, [%rd6+132];
	xor.b32  	%r937, %r937, %r612;
	ld.global.u32 	%r613, [%rd6+136];
	xor.b32  	%r936, %r936, %r613;
$L__BB0_20:
	and.b32  	%r615, %r563, 128;
	setp.eq.s32 	%p17, %r615, 0;
	@%p17 bra 	$L__BB0_22;
	ld.global.u32 	%r616, [%rd6+140];
	xor.b32  	%r940, %r940, %r616;
	ld.global.u32 	%r617, [%rd6+144];
	xor.b32  	%r939, %r939, %r617;
	ld.global.u32 	%r618, [%rd6+148];
	xor.b32  	%r938, %r938, %r618;
	ld.global.u32 	%r619, [%rd6+152];
	xor.b32  	%r937, %r937, %r619;
	ld.global.u32 	%r620, [%rd6+156];
	xor.b32  	%r936, %r936, %r620;
$L__BB0_22:
	and.b32  	%r622, %r563, 256;
	setp.eq.s32 	%p18, %r622, 0;
	@%p18 bra 	$L__BB0_24;
	ld.global.u32 	%r623, [%rd6+160];
	xor.b32  	%r940, %r940, %r623;
	ld.global.u32 	%r624, [%rd6+164];
	xor.b32  	%r939, %r939, %r624;
	ld.global.u32 	%r625, [%rd6+168];
	xor.b32  	%r938, %r938, %r625;
	ld.global.u32 	%r626, [%rd6+172];
	xor.b32  	%r937, %r937, %r626;
	ld.global.u32 	%r627, [%rd6+176];
	xor.b32  	%r936, %r936, %r627;
$L__BB0_24:
	and.b32  	%r629, %r563, 512;
	setp.eq.s32 	%p19, %r629, 0;
	@%p19 bra 	$L__BB0_26;
	ld.global.u32 	%r630, [%rd6+180];
	xor.b32  	%r940, %r940, %r630;
	ld.global.u32 	%r631, [%rd6+184];
	xor.b32  	%r939, %r939, %r631;
	ld.global.u32 	%r632, [%rd6+188];
	xor.b32  	%r938, %r938, %r632;
	ld.global.u32 	%r633, [%rd6+192];
	xor.b32  	%r937, %r937, %r633;
	ld.global.u32 	%r634, [%rd6+196];
	xor.b32  	%r936, %r936, %r634;
$L__BB0_26:
	and.b32  	%r636, %r563, 1024;
	setp.eq.s32 	%p20, %r636, 0;
	@%p20 bra 	$L__BB0_28;
	ld.global.u32 	%r637, [%rd6+200];
	xor.b32  	%r940, %r940, %r637;
	ld.global.u32 	%r638, [%rd6+204];
	xor.b32  	%r939, %r939, %r638;
	ld.global.u32 	%r639, [%rd6+208];
	xor.b32  	%r938, %r938, %r639;
	ld.global.u32 	%r640, [%rd6+212];
	xor.b32  	%r937, %r937, %r640;
	ld.global.u32 	%r641, [%rd6+216];
	xor.b32  	%r936, %r936, %r641;
$L__BB0_28:
	and.b32  	%r643, %r563, 2048;
	setp.eq.s32 	%p21, %r643, 0;
	@%p21 bra 	$L__BB0_30;
	ld.global.u32 	%r644, [%rd6+220];
	xor.b32  	%r940, %r940, %r644;
	ld.global.u32 	%r645, [%rd6+224];
	xor.b32  	%r939, %r939, %r645;
	ld.global.u32 	%r646, [%rd6+228];
	xor.b32  	%r938, %r938, %r646;
	ld.global.u32 	%r647, [%rd6+232];
	xor.b32  	%r937, %r937, %r647;
	ld.global.u32 	%r648, [%rd6+236];
	xor.b32  	%r936, %r936, %r648;
$L__BB0_30:
	and.b32  	%r650, %r563, 4096;
	setp.eq.s32 	%p22, %r650, 0;
	@%p22 bra 	$L__BB0_32;
	ld.global.u32 	%r651, [%rd6+240];
	xor.b32  	%r940, %r940, %r651;
	ld.global.u32 	%r652, [%rd6+244];
	xor.b32  	%r939, %r939, %r652;
	ld.global.u32 	%r653, [%rd6+248];
	xor.b32  	%r938, %r938, %r653;
	ld.global.u32 	%r654, [%rd6+252];
	xor.b32  	%r937, %r937, %r654;
	ld.global.u32 	%r655, [%rd6+256];
	xor.b32  	%r936, %r936, %r655;
$L__BB0_32:
	and.b32  	%r657, %r563, 8192;
	setp.eq.s32 	%p23, %r657, 0;
	@%p23 bra 	$L__BB0_34;
	ld.global.u32 	%r658, [%rd6+260];
	xor.b32  	%r940, %r940, %r658;
	ld.global.u32 	%r659, [%rd6+264];
	xor.b32  	%r939, %r939, %r659;
	ld.global.u32 	%r660, [%rd6+268];
	xor.b32  	%r938, %r938, %r660;
	ld.global.u32 	%r661, [%rd6+272];
	xor.b32  	%r937, %r937, %r661;
	ld.global.u32 	%r662, [%rd6+276];
	xor.b32  	%r936, %r936, %r662;
$L__BB0_34:
	and.b32  	%r664, %r563, 16384;
	setp.eq.s32 	%p24, %r664, 0;
	@%p24 bra 	$L__BB0_36;
	ld.global.u32 	%r665, [%rd6+280];
	xor.b32  	%r940, %r940, %r665;
	ld.global.u32 	%r666, [%rd6+284];
	xor.b32  	%r939, %r939, %r666;
	ld.global.u32 	%r667, [%rd6+288];
	xor.b32  	%r938, %r938, %r667;
	ld.global.u32 	%r668, [%rd6+292];
	xor.b32  	%r937, %r937, %r668;
	ld.global.u32 	%r669, [%rd6+296];
	xor.b32  	%r936, %r936, %r669;
$L__BB0_36:
	and.b32  	%r671, %r563, 32768;
	setp.eq.s32 	%p25, %r671, 0;
	@%p25 bra 	$L__BB0_38;
	ld.global.u32 	%r672, [%rd6+300];
	xor.b32  	%r940, %r940, %r672;
	ld.global.u32 	%r673, [%rd6+304];
	xor.b32  	%r939, %r939, %r673;
	ld.global.u32 	%r674, [%rd6+308];
	xor.b32  	%r938, %r938, %r674;
	ld.global.u32 	%r675, [%rd6+312];
	xor.b32  	%r937, %r937, %r675;
	ld.global.u32 	%r676, [%rd6+316];
	xor.b32  	%r936, %r936, %r676;
$L__BB0_38:
	add.s32 	%r935, %r935, 16;
	setp.ne.s32 	%p26, %r935, 32;
	@%p26 bra 	$L__BB0_6;
	mad.lo.s32 	%r677, %r929, -31, %r16;
	add.s32 	%r929, %r677, 1;
	setp.ne.s32 	%p27, %r929, 5;
	@%p27 bra 	$L__BB0_5;
	st.local.u32 	[%rd1+4], %r940;
	st.local.v2.u32 	[%rd1+8], {%r939, %r938};
	st.local.v2.u32 	[%rd1+16], {%r937, %r936};
	setp.eq.s64 	%p28, %rd4, 1;
	@%p28 bra 	$L__BB0_115;
	mov.b32 	%r936, 0;
	mov.u32 	%r1029, %r936;
	mov.u32 	%r1030, %r936;
	mov.u32 	%r1031, %r936;
	mov.u32 	%r940, %r936;
	mov.u32 	%r1021, %r936;
$L__BB0_42:
	mul.wide.u32 	%rd17, %r1021, 4;
	add.s64 	%rd18, %rd1, %rd17;
	ld.local.u32 	%r191, [%rd18+4];
	shl.b32 	%r192, %r1021, 5;
	mov.b32 	%r1027, 0;
$L__BB0_43:
	.pragma "nounroll";
	shr.u32 	%r680, %r191, %r1027;
	and.b32  	%r681, %r680, 1;
	setp.eq.b32 	%p29, %r681, 1;
	not.pred 	%p30, %p29;
	add.s32 	%r682, %r192, %r1027;
	mul.lo.s32 	%r683, %r682, 5;
	mul.wide.u32 	%rd19, %r683, 4;
	add.s64 	%rd7, %rd5, %rd19;
	@%p30 bra 	$L__BB0_45;
	ld.global.u32 	%r684, [%rd7];
	xor.b32  	%r940, %r940, %r684;
	ld.global.u32 	%r685, [%rd7+4];
	xor.b32  	%r1031, %r1031, %r685;
	ld.global.u32 	%r686, [%rd7+8];
	xor.b32  	%r1030, %r1030, %r686;
	ld.global.u32 	%r687, [%rd7+12];
	xor.b32  	%r1029, %r1029, %r687;
	ld.global.u32 	%r688, [%rd7+16];
	xor.b32  	%r936, %r936, %r688;
$L__BB0_45:
	and.b32  	%r690, %r680, 2;
	setp.eq.s32 	%p31, %r690, 0;
	@%p31 bra 	$L__BB0_47;
	ld.global.u32 	%r691, [%rd7+20];
	xor.b32  	%r940, %r940, %r691;
	ld.global.u32 	%r692, [%rd7+24];
	xor.b32  	%r1031, %r1031, %r692;
	ld.global.u32 	%r693, [%rd7+28];
	xor.b32  	%r1030, %r1030, %r693;
	ld.global.u32 	%r694, [%rd7+32];
	xor.b32  	%r1029, %r1029, %r694;
	ld.global.u32 	%r695, [%rd7+36];
	xor.b32  	%r936, %r936, %r695;
$L__BB0_47:
	and.b32  	%r697, %r680, 4;
	setp.eq.s32 	%p32, %r697, 0;
	@%p32 bra 	$L__BB0_49;
	ld.global.u32 	%r698, [%rd7+40];
	xor.b32  	%r940, %r940, %r698;
	ld.global.u32 	%r699, [%rd7+44];
	xor.b32  	%r1031, %r1031, %r699;
	ld.global.u32 	%r700, [%rd7+48];
	xor.b32  	%r1030, %r1030, %r700;
	ld.global.u32 	%r701, [%rd7+52];
	xor.b32  	%r1029, %r1029, %r701;
	ld.global.u32 	%r702, [%rd7+56];
	xor.b32  	%r936, %r936, %r702;
$L__BB0_49:
	and.b32  	%r704, %r680, 8;
	setp.eq.s32 	%p33, %r704, 0;
	@%p33 bra 	$L__BB0_51;
	ld.global.u32 	%r705, [%rd7+60];
	xor.b32  	%r940, %r940, %r705;
	ld.global.u32 	%r706, [%rd7+64];
	xor.b32  	%r1031, %r1031, %r706;
	ld.global.u32 	%r707, [%rd7+68];
	xor.b32  	%r1030, %r1030, %r707;
	ld.global.u32 	%r708, [%rd7+72];
	xor.b32  	%r1029, %r1029, %r708;
	ld.global.u32 	%r709, [%rd7+76];
	xor.b32  	%r936, %r936, %r709;
$L__BB0_51:
	and.b32  	%r711, %r680, 16;
	setp.eq.s32 	%p34, %r711, 0;
	@%p34 bra 	$L__BB0_53;
	ld.global.u32 	%r712, [%rd7+80];
	xor.b32  	%r940, %r940, %r712;
	ld.global.u32 	%r713, [%rd7+84];
	xor.b32  	%r1031, %r1031, %r713;
	ld.global.u32 	%r714, [%rd7+88];
	xor.b32  	%r1030, %r1030, %r714;
	ld.global.u32 	%r715, [%rd7+92];
	xor.b32  	%r1029, %r1029, %r715;
	ld.global.u32 	%r716, [%rd7+96];
	xor.b32  	%r936, %r936, %r716;
$L__BB0_53:
	and.b32  	%r718, %r680, 32;
	setp.eq.s32 	%p35, %r718, 0;
	@%p35 bra 	$L__BB0_55;
	ld.global.u32 	%r719, [%rd7+100];
	xor.b32  	%r940, %r940, %r719;
	ld.global.u32 	%r720, [%rd7+104];
	xor.b32  	%r1031, %r1031, %r720;
	ld.global.u32 	%r721, [%rd7+108];
	xor.b32  	%r1030, %r1030, %r721;
	ld.global.u32 	%r722, [%rd7+112];
	xor.b32  	%r1029, %r1029, %r722;
	ld.global.u32 	%r723, [%rd7+116];
	xor.b32  	%r936, %r936, %r723;
$L__BB0_55:
	and.b32  	%r725, %r680, 64;
	setp.eq.s32 	%p36, %r725, 0;
	@%p36 bra 	$L__BB0_57;
	ld.global.u32 	%r726, [%rd7+120];
	xor.b32  	%r940, %r940, %r726;
	ld.global.u32 	%r727, [%rd7+124];
	xor.b32  	%r1031, %r1031, %r727;
	ld.global.u32 	%r728, [%rd7+128];
	xor.b32  	%r1030, %r1030, %r728;
	ld.global.u32 	%r729, [%rd7+132];
	xor.b32  	%r1029, %r1029, %r729;
	ld.global.u32 	%r730, [%rd7+136];
	xor.b32  	%r936, %r936, %r730;
$L__BB0_57:
	and.b32  	%r732, %r680, 128;
	setp.eq.s32 	%p37, %r732, 0;
	@%p37 bra 	$L__BB0_59;
	ld.global.u32 	%r733, [%rd7+140];
	xor.b32  	%r940, %r940, %r733;
	ld.global.u32 	%r734, [%rd7+144];
	xor.b32  	%r1031, %r1031, %r734;
	ld.global.u32 	%r735, [%rd7+148];
	xor.b32  	%r1030, %r1030, %r735;
	ld.global.u32 	%r736, [%rd7+152];
	xor.b32  	%r1029, %r1029, %r736;
	ld.global.u32 	%r737, [%rd7+156];
	xor.b32  	%r936, %r936, %r737;
$L__BB0_59:
	and.b32  	%r739, %r680, 256;
	setp.eq.s32 	%p38, %r739, 0;
	@%p38 bra 	$L__BB0_61;
	ld.global.u32 	%r740, [%rd7+160];
	xor.b32  	%r940, %r940, %r740;
	ld.global.u32 	%r741, [%rd7+164];
	xor.b32  	%r1031, %r1031, %r741;
	ld.global.u32 	%r742, [%rd7+168];
	xor.b32  	%r1030, %r1030, %r742;
	ld.global.u32 	%r743, [%rd7+172];
	xor.b32  	%r1029, %r1029, %r743;
	ld.global.u32 	%r744, [%rd7+176];
	xor.b32  	%r936, %r936, %r744;
$L__BB0_61:
	and.b32  	%r746, %r680, 512;
	setp.eq.s32 	%p39, %r746, 0;
	@%p39 bra 	$L__BB0_63;
	ld.global.u32 	%r747, [%rd7+180];
	xor.b32  	%r940, %r940, %r747;
	ld.global.u32 	%r748, [%rd7+184];
	xor.b32  	%r1031, %r1031, %r748;
	ld.global.u32 	%r749, [%rd7+188];
	xor.b32  	%r1030, %r1030, %r749;
	ld.global.u32 	%r750, [%rd7+192];
	xor.b32  	%r1029, %r1029, %r750;
	ld.global.u32 	%r751, [%rd7+196];
	xor.b32  	%r936, %r936, %r751;
$L__BB0_63:
	and.b32  	%r753, %r680, 1024;
	setp.eq.s32 	%p40, %r753, 0;
	@%p40 bra 	$L__BB0_65;
	ld.global.u32 	%r754, [%rd7+200];
	xor.b32  	%r940, %r940, %r754;
	ld.global.u32 	%r755, [%rd7+204];
	xor.b32  	%r1031, %r1031, %r755;
	ld.global.u32 	%r756, [%rd7+208];
	xor.b32  	%r1030, %r1030, %r756;
	ld.global.u32 	%r757, [%rd7+212];
	xor.b32  	%r1029, %r1029, %r757;
	ld.global.u32 	%r758, [%rd7+216];
	xor.b32  	%r936, %r936, %r758;
$L__BB0_65:
	and.b32  	%r760, %r680, 2048;
	setp.eq.s32 	%p41, %r760, 0;
	@%p41 bra 	$L__BB0_67;
	ld.global.u32 	%r761, [%rd7+220];
	xor.b32  	%r940, %r940, %r761;
	ld.global.u32 	%r762, [%rd7+224];
	xor.b32  	%r1031, %r1031, %r762;
	ld.global.u32 	%r763, [%rd7+228];
	xor.b32  	%r1030, %r1030, %r763;
	ld.global.u32 	%r764, [%rd7+232];
	xor.b32  	%r1029, %r1029, %r764;
	ld.global.u32 	%r765, [%rd7+236];
	xor.b32  	%r936, %r936, %r765;
$L__BB0_67:
	and.b32  	%r767, %r680, 4096;
	setp.eq.s32 	%p42, %r767, 0;
	@%p42 bra 	$L__BB0_69;
	ld.global.u32 	%r768, [%rd7+240];
	xor.b32  	%r940, %r940, %r768;
	ld.global.u32 	%r769, [%rd7+244];
	xor.b32  	%r1031, %r1031, %r769;
	ld.global.u32 	%r770, [%rd7+248];
	xor.b32  	%r1030, %r1030, %r770;
	ld.global.u32 	%r771, [%rd7+252];
	xor.b32  	%r1029, %r1029, %r771;
	ld.global.u32 	%r772, [%rd7+256];
	xor.b32  	%r936, %r936, %r772;
$L__BB0_69:
	and.b32  	%r774, %r680, 8192;
	setp.eq.s32 	%p43, %r774, 0;
	@%p43 bra 	$L__BB0_71;
	ld.global.u32 	%r775, [%rd7+260];
	xor.b32  	%r940, %r940, %r775;
	ld.global.u32 	%r776, [%rd7+264];
	xor.b32  	%r1031, %r1031, %r776;
	ld.global.u32 	%r777, [%rd7+268];
	xor.b32  	%r1030, %r1030, %r777;
	ld.global.u32 	%r778, [%rd7+272];
	xor.b32  	%r1029, %r1029, %r778;
	ld.global.u32 	%r779, [%rd7+276];
	xor.b32  	%r936, %r936, %r779;
$L__BB0_71:
	and.b32  	%r781, %r680, 16384;
	setp.eq.s32 	%p44, %r781, 0;
	@%p44 bra 	$L__BB0_73;
	ld.global.u32 	%r782, [%rd7+280];
	xor.b32  	%r940, %r940, %r782;
	ld.global.u32 	%r783, [%rd7+284];
	xor.b32  	%r1031, %r1031, %r783;
	ld.global.u32 	%r784, [%rd7+288];
	xor.b32  	%r1030, %r1030, %r784;
	ld.global.u32 	%r785, [%rd7+292];
	xor.b32  	%r1029, %r1029, %r785;
	ld.global.u32 	%r786, [%rd7+296];
	xor.b32  	%r936, %r936, %r786;
$L__BB0_73:
	and.b32  	%r788, %r680, 32768;
	setp.eq.s32 	%p45, %r788, 0;
	@%p45 bra 	$L__BB0_75;
	ld.global.u32 	%r789, [%rd7+300];
	xor.b32  	%r940, %r940, %r789;
	ld.global.u32 	%r790, [%rd7+304];
	xor.b32  	%r1031, %r1031, %r790;
	ld.global.u32 	%r791, [%rd7+308];
	xor.b32  	%r1030, %r1030, %r791;
	ld.global.u32 	%r792, [%rd7+312];
	xor.b32  	%r1029, %r1029, %r792;
	ld.global.u32 	%r793, [%rd7+316];
	xor.b32  	%r936, %r936, %r793;
$L__BB0_75:
	add.s32 	%r1027, %r1027, 16;
	setp.ne.s32 	%p46, %r1027, 32;
	@%p46 bra 	$L__BB0_43;
	mad.lo.s32 	%r794, %r1021, -31, %r192;
	add.s32 	%r1021, %r794, 1;
	setp.ne.s32 	%p47, %r1021, 5;
	@%p47 bra 	$L__BB0_42;
	st.local.u32 	[%rd1+4], %r940;
	st.local.v2.u32 	[%rd1+8], {%r1031, %r1030};
	st.local.v2.u32 	[%rd1+16], {%r1029, %r936};
	setp.ne.s64 	%p48, %rd4, 3;
	@%p48 bra 	$L__BB0_115;
	mov.b32 	%r936, 0;
	mov.u32 	%r1121, %r936;
	mov.u32 	%r1122, %r936;
	mov.u32 	%r1123, %r936;
	mov.u32 	%r940, %r936;
	mov.u32 	%r1113, %r936;
$L__BB0_79:
	mul.wide.u32 	%rd20, %r1113, 4;
	add.s64 	%rd21, %rd1, %rd20;
	ld.local.u32 	%r367, [%rd21+4];
	shl.b32 	%r368, %r1113, 5;
	mov.b32 	%r1119, 0;
$L__BB0_80:
	.pragma "nounroll";
	shr.u32 	%r797, %r367, %r1119;
	and.b32  	%r798, %r797, 1;
	setp.eq.b32 	%p49, %r798, 1;
	not.pred 	%p50, %p49;
	add.s32 	%r799, %r368, %r1119;
	mul.lo.s32 	%r800, %r799, 5;
	mul.wide.u32 	%rd22, %r800, 4;
	add.s64 	%rd8, %rd5, %rd22;
	@%p50 bra 	$L__BB0_82;
	ld.global.u32 	%r801, [%rd8];
	xor.b32  	%r940, %r940, %r801;
	ld.global.u32 	%r802, [%rd8+4];
	xor.b32  	%r1123, %r1123, %r802;
	ld.global.u32 	%r803, [%rd8+8];
	xor.b32  	%r1122, %r1122, %r803;
	ld.global.u32 	%r804, [%rd8+12];
	xor.b32  	%r1121, %r1121, %r804;
	ld.global.u32 	%r805, [%rd8+16];
	xor.b32  	%r936, %r936, %r805;
$L__BB0_82:
	and.b32  	%r807, %r797, 2;
	setp.eq.s32 	%p51, %r807, 0;
	@%p51 bra 	$L__BB0_84;
	ld.global.u32 	%r808, [%rd8+20];
	xor.b32  	%r940, %r940, %r808;
	ld.global.u32 	%r809, [%rd8+24];
	xor.b32  	%r1123, %r1123, %r809;
	ld.global.u32 	%r810, [%rd8+28];
	xor.b32  	%r1122, %r1122, %r810;
	ld.global.u32 	%r811, [%rd8+32];
	xor.b32  	%r1121, %r1121, %r811;
	ld.global.u32 	%r812, [%rd8+36];
	xor.b32  	%r936, %r936, %r812;
$L__BB0_84:
	and.b32  	%r814, %r797, 4;
	setp.eq.s32 	%p52, %r814, 0;
	@%p52 bra 	$L__BB0_86;
	ld.global.u32 	%r815, [%rd8+40];
	xor.b32  	%r940, %r940, %r815;
	ld.global.u32 	%r816, [%rd8+44];
	xor.b32  	%r1123, %r1123, %r816;
	ld.global.u32 	%r817, [%rd8+48];
	xor.b32  	%r1122, %r1122, %r817;
	ld.global.u32 	%r818, [%rd8+52];
	xor.b32  	%r1121, %r1121, %r818;
	ld.global.u32 	%r819, [%rd8+56];
	xor.b32  	%r936, %r936, %r819;
$L__BB0_86:
	and.b32  	%r821, %r797, 8;
	setp.eq.s32 	%p53, %r821, 0;
	@%p53 bra 	$L__BB0_88;
	ld.global.u32 	%r822, [%rd8+60];
	xor.b32  	%r940, %r940, %r822;
	ld.global.u32 	%r823, [%rd8+64];
	xor.b32  	%r1123, %r1123, %r823;
	ld.global.u32 	%r824, [%rd8+68];
	xor.b32  	%r1122, %r1122, %r824;
	ld.global.u32 	%r825, [%rd8+72];
	xor.b32  	%r1121, %r1121, %r825;
	ld.global.u32 	%r826, [%rd8+76];
	xor.b32  	%r936, %r936, %r826;
$L__BB0_88:
	and.b32  	%r828, %r797, 16;
	setp.eq.s32 	%p54, %r828, 0;
	@%p54 bra 	$L__BB0_90;
	ld.global.u32 	%r829, [%rd8+80];
	xor.b32  	%r940, %r940, %r829;
	ld.global.u32 	%r830, [%rd8+84];
	xor.b32  	%r1123, %r1123, %r830;
	ld.global.u32 	%r831, [%rd8+88];
	xor.b32  	%r1122, %r1122, %r831;
	ld.global.u32 	%r832, [%rd8+92];
	xor.b32  	%r1121, %r1121, %r832;
	ld.global.u32 	%r833, [%rd8+96];
	xor.b32  	%r936, %r936, %r833;
$L__BB0_90:
	and.b32  	%r835, %r797, 32;
	setp.eq.s32 	%p55, %r835, 0;
	@%p55 bra 	$L__BB0_92;
	ld.global.u32 	%r836, [%rd8+100];
	xor.b32  	%r940, %r940, %r836;
	ld.global.u32 	%r837, [%rd8+104];
	xor.b32  	%r1123, %r1123, %r837;
	ld.global.u32 	%r838, [%rd8+108];
	xor.b32  	%r1122, %r1122, %r838;
	ld.global.u32 	%r839, [%rd8+112];
	xor.b32  	%r1121, %r1121, %r839;
	ld.global.u32 	%r840, [%rd8+116];
	xor.b32  	%r936, %r936, %r840;
$L__BB0_92:
	and.b32  	%r842, %r797, 64;
	setp.eq.s32 	%p56, %r842, 0;
	@%p56 bra 	$L__BB0_94;
	ld.global.u32 	%r843, [%rd8+120];
	xor.b32  	%r940, %r940, %r843;
	ld.global.u32 	%r844, [%rd8+124];
	xor.b32  	%r1123, %r1123, %r844;
	ld.global.u32 	%r845, [%rd8+128];
	xor.b32  	%r1122, %r1122, %r845;
	ld.global.u32 	%r846, [%rd8+132];
	xor.b32  	%r1121, %r1121, %r846;
	ld.global.u32 	%r847, [%rd8+136];
	xor.b32  	%r936, %r936, %r847;
$L__BB0_94:
	and.b32  	%r849, %r797, 128;
	setp.eq.s32 	%p57, %r849, 0;
	@%p57 bra 	$L__BB0_96;
	ld.global.u32 	%r850, [%rd8+140];
	xor.b32  	%r940, %r940, %r850;
	ld.global.u32 	%r851, [%rd8+144];
	xor.b32  	%r1123, %r1123, %r851;
	ld.global.u32 	%r852, [%rd8+148];
	xor.b32  	%r1122, %r1122, %r852;
	ld.global.u32 	%r853, [%rd8+152];
	xor.b32  	%r1121, %r1121, %r853;
	ld.global.u32 	%r854, [%rd8+156];
	xor.b32  	%r936, %r936, %r854;
$L__BB0_96:
	and.b32  	%r856, %r797, 256;
	setp.eq.s32 	%p58, %r856, 0;
	@%p58 bra 	$L__BB0_98;
	ld.global.u32 	%r857, [%rd8+160];
	xor.b32  	%r940, %r940, %r857;
	ld.global.u32 	%r858, [%rd8+164];
	xor.b32  	%r1123, %r1123, %r858;
	ld.global.u32 	%r859, [%rd8+168];
	xor.b32  	%r1122, %r1122, %r859;
	ld.global.u32 	%r860, [%rd8+172];
	xor.b32  	%r1121, %r1121, %r860;
	ld.global.u32 	%r861, [%rd8+176];
	xor.b32  	%r936, %r936, %r861;
$L__BB0_98:
	and.b32  	%r863, %r797, 512;
	setp.eq.s32 	%p59, %r863, 0;
	@%p59 bra 	$L__BB0_100;
	ld.global.u32 	%r864, [%rd8+180];
	xor.b32  	%r940, %r940, %r864;
	ld.global.u32 	%r865, [%rd8+184];
	xor.b32  	%r1123, %r1123, %r865;
	ld.global.u32 	%r866, [%rd8+188];
	xor.b32  	%r1122, %r1122, %r866;
	ld.global.u32 	%r867, [%rd8+192];
	xor.b32  	%r1121, %r1121, %r867;
	ld.global.u32 	%r868, [%rd8+196];
	xor.b32  	%r936, %r936, %r868;
$L__BB0_100:
	and.b32  	%r870, %r797, 1024;
	setp.eq.s32 	%p60, %r870, 0;
	@%p60 bra 	$L__BB0_102;
	ld.global.u32 	%r871, [%rd8+200];
	xor.b32  	%r940, %r940, %r871;
	ld.global.u32 	%r872, [%rd8+204];
	xor.b32  	%r1123, %r1123, %r872;
	ld.global.u32 	%r873, [%rd8+208];
	xor.b32  	%r1122, %r1122, %r873;
	ld.global.u32 	%r874, [%rd8+212];
	xor.b32  	%r1121, %r1121, %r874;
	ld.global.u32 	%r875, [%rd8+216];
	xor.b32  	%r936, %r936, %r875;
$L__BB0_102:
	and.b32  	%r877, %r797, 2048;
	setp.eq.s32 	%p61, %r877, 0;
	@%p61 bra 	$L__BB0_104;
	ld.global.u32 	%r878, [%rd8+220];
	xor.b32  	%r940, %r940, %r878;
	ld.global.u32 	%r879, [%rd8+224];
	xor.b32  	%r1123, %r1123, %r879;
	ld.global.u32 	%r880, [%rd8+228];
	xor.b32  	%r1122, %r1122, %r880;
	ld.global.u32 	%r881, [%rd8+232];
	xor.b32  	%r1121, %r1121, %r881;
	ld.global.u32 	%r882, [%rd8+236];
	xor.b32  	%r936, %r936, %r882;
$L__BB0_104:
	and.b32  	%r884, %r797, 4096;
	setp.eq.s32 	%p62, %r884, 0;
	@%p62 bra 	$L__BB0_106;
	ld.global.u32 	%r885, [%rd8+240];
	xor.b32  	%r940, %r940, %r885;
	ld.global.u32 	%r886, [%rd8+244];
	xor.b32  	%r1123, %r1123, %r886;
	ld.global.u32 	%r887, [%rd8+248];
	xor.b32  	%r1122, %r1122, %r887;
	ld.global.u32 	%r888, [%rd8+252];
	xor.b32  	%r1121, %r1121, %r888;
	ld.global.u32 	%r889, [%rd8+256];
	xor.b32  	%r936, %r936, %r889;
$L__BB0_106:
	and.b32  	%r891, %r797, 8192;
	setp.eq.s32 	%p63, %r891, 0;
	@%p63 bra 	$L__BB0_108;
	ld.global.u32 	%r892, [%rd8+260];
	xor.b32  	%r940, %r940, %r892;
	ld.global.u32 	%r893, [%rd8+264];
	xor.b32  	%r1123, %r1123, %r893;
	ld.global.u32 	%r894, [%rd8+268];
	xor.b32  	%r1122, %r1122, %r894;
	ld.global.u32 	%r895, [%rd8+272];
	xor.b32  	%r1121, %r1121, %r895;
	ld.global.u32 	%r896, [%rd8+276];
	xor.b32  	%r936, %r936, %r896;
$L__BB0_108:
	and.b32  	%r898, %r797, 16384;
	setp.eq.s32 	%p64, %r898, 0;
	@%p64 bra 	$L__BB0_110;
	ld.global.u32 	%r899, [%rd8+280];
	xor.b32  	%r940, %r940, %r899;
	ld.global.u32 	%r900, [%rd8+284];
	xor.b32  	%r1123, %r1123, %r900;
	ld.global.u32 	%r901, [%rd8+288];
	xor.b32  	%r1122, %r1122, %r901;
	ld.global.u32 	%r902, [%rd8+292];
	xor.b32  	%r1121, %r1121, %r902;
	ld.global.u32 	%r903, [%rd8+296];
	xor.b32  	%r936, %r936, %r903;
$L__BB0_110:
	and.b32  	%r905, %r797, 32768;
	setp.eq.s32 	%p65, %r905, 0;
	@%p65 bra 	$L__BB0_112;
	ld.global.u32 	%r906, [%rd8+300];
	xor.b32  	%r940, %r940, %r906;
	ld.global.u32 	%r907, [%rd8+304];
	xor.b32  	%r1123, %r1123, %r907;
	ld.global.u32 	%r908, [%rd8+308];
	xor.b32  	%r1122, %r1122, %r908;
	ld.global.u32 	%r909, [%rd8+312];
	xor.b32  	%r1121, %r1121, %r909;
	ld.global.u32 	%r910, [%rd8+316];
	xor.b32  	%r936, %r936, %r910;
$L__BB0_112:
	add.s32 	%r1119, %r1119, 16;
	setp.ne.s32 	%p66, %r1119, 32;
	@%p66 bra 	$L__BB0_80;
	mad.lo.s32 	%r911, %r1113, -31, %r368;
	add.s32 	%r1113, %r911, 1;
	setp.ne.s32 	%p67, %r1113, 5;
	@%p67 bra 	$L__BB0_79;
	st.local.u32 	[%rd1+4], %r940;
	st.local.v2.u32 	[%rd1+8], {%r1123, %r1122};
	st.local.v2.u32 	[%rd1+16], {%r1121, %r936};
$L__BB0_115:
	shr.u64 	%rd26, %rd3, 2;
	add.s32 	%r923, %r923, 1;
	setp.gt.u64 	%p68, %rd3, 3;
	@%p68 bra 	$L__BB0_3;
$L__BB0_116:
	shr.u32 	%r912, %r940, 2;
	xor.b32  	%r913, %r912, %r940;
	shl.b32 	%r914, %r936, 4;
	shl.b32 	%r915, %r913, 1;
	xor.b32  	%r916, %r915, %r914;
	xor.b32  	%r917, %r916, %r913;
	xor.b32  	%r918, %r917, %r936;
	add.s32 	%r919, %r3, %r918;
	add.s32 	%r920, %r919, 362437;
	cvt.rn.f32.u32 	%f1, %r920;
	fma.rn.f32 	%f2, %f1, 0f2F800000, 0f2F000000;
	abs.f32 	%f3, %f2;
	cvta.to.global.u64 	%rd23, %rd10;
	shl.b64 	%rd24, %rd2, 2;
	add.s64 	%rd25, %rd23, %rd24;
	st.global.f32 	[%rd25], %f3;
$L__BB0_117:
	ret;

}


// ===== COMPILED SASS (sm_100) =====

	.target	sm_100

	.elftype	@"ET_EXEC"


//--------------------- .note.nv.tkinfo           --------------------------
	.section	.note.nv.tkinfo,"",@"SHT_NOTE"
	.sectionflags	@"SHF_NOTE_NV_TKINFO"
	.tkinfo
        /*0018*/ 	.word	0x00000002
        /*0030*/ 	.string	""
        /*0030*/ 	.string	"ptxas"
        /*0030*/ 	.string	"Cuda compilation tools, release 13.0, V13.0.88"
        /*0030*/ 	.string	"Build cuda_13.0.r13.0/compiler.36424714_0"
        /*0030*/ 	.string	"-arch sm_100 -m 64 "



//--------------------- .note.nv.cuinfo           --------------------------
	.section	.note.nv.cuinfo,"",@"SHT_NOTE"
	.sectionflags	@"SHF_NOTE_NV_CUINFO"
        /*0018*/ 	.short	0x0002
        /*001a*/ 	.short	0x0064
        /*001c*/ 	.short	0x0082
	.zero		2


//--------------------- .nv.info                  --------------------------
	.section	.nv.info,"",@"SHT_CUDA_INFO"
	.align	4


	//----- nvinfo : EIATTR_REGCOUNT
	.align		4
        /*0000*/ 	.byte	0x04, 0x2f
        /*0002*/ 	.short	(.L_10 - .L_9)
	.align		4
.L_9:
        /*0004*/ 	.word	index@(_Z13kernel_randomPfiil)
        /*0008*/ 	.word	0x0000001f


	//----- nvinfo : EIATTR_FRAME_SIZE
	.align		4
.L_10:
        /*000c*/ 	.byte	0x04, 0x11
        /*000e*/ 	.short	(.L_12 - .L_11)
	.align		4
.L_11:
        /*0010*/ 	.word	index@(_Z13kernel_randomPfiil)
        /*0014*/ 	.word	0x00000030


	//----- nvinfo : EIATTR_MIN_STACK_SIZE
	.align		4
.L_12:
        /*0018*/ 	.byte	0x04, 0x12
        /*001a*/ 	.short	(.L_14 - .L_13)
	.align		4
.L_13:
        /*001c*/ 	.word	index@(_Z13kernel_randomPfiil)
        /*0020*/ 	.word	0x00000030
.L_14:


//--------------------- .nv.compat                --------------------------
	.section	.nv.compat,"",@"SHT_CUDA_COMPAT_INFO"
	.align	4
        /*0000*/ 	.byte	0x02, 0x09, 0x00, 0x00, 0x02, 0x02, 0x01, 0x00, 0x02, 0x05, 0x05, 0x00, 0x03, 0x07, 0x01, 0x01
        /*0010*/ 	.byte	0x02, 0x03, 0x00, 0x00, 0x02, 0x06, 0x01, 0x00, 0x04, 0x0b, 0x08, 0x00, 0x09, 0x00, 0x00, 0x00
        /*0020*/ 	.byte	0x00, 0x00, 0x00, 0x00


//--------------------- .nv.info._Z13kernel_randomPfiil --------------------------
	.section	.nv.info._Z13kernel_randomPfiil,"",@"SHT_CUDA_INFO"
	.sectionflags	@""
	.align	4


	//----- nvinfo : EIATTR_CUDA_API_VERSION
	.align		4
        /*0000*/ 	.byte	0x04, 0x37
        /*0002*/ 	.short	(.L_16 - .L_15)
.L_15:
        /*0004*/ 	.word	0x00000082


	//----- nvinfo : EIATTR_KPARAM_INFO
	.align		4
.L_16:
        /*0008*/ 	.byte	0x04, 0x17
        /*000a*/ 	.short	(.L_18 - .L_17)
.L_17:
        /*000c*/ 	.word	0x00000000
        /*0010*/ 	.short	0x0003
        /*0012*/ 	.short	0x0010
        /*0014*/ 	.byte	0x00, 0xf0, 0x21, 0x00


	//----- nvinfo : EIATTR_KPARAM_INFO
	.align		4
.L_18:
        /*0018*/ 	.byte	0x04, 0x17
        /*001a*/ 	.short	(.L_20 - .L_19)
.L_19:
        /*001c*/ 	.word	0x00000000
        /*0020*/ 	.short	0x0002
        /*0022*/ 	.short	0x000c
        /*0024*/ 	.byte	0x00, 0xf0, 0x11, 0x00


	//----- nvinfo : EIATTR_KPARAM_INFO
	.align		4
.L_20:
        /*0028*/ 	.byte	0x04, 0x17
        /*002a*/ 	.short	(.L_22 - .L_21)
.L_21:
        /*002c*/ 	.word	0x00000000
        /*0030*/ 	.short	0x0001
        /*0032*/ 	.short	0x0008
        /*0034*/ 	.byte	0x00, 0xf0, 0x11, 0x00


	//----- nvinfo : EIATTR_KPARAM_INFO
	.align		4
.L_22:
        /*0038*/ 	.byte	0x04, 0x17
        /*003a*/ 	.short	(.L_24 - .L_23)
.L_23:
        /*003c*/ 	.word	0x00000000
        /*0040*/ 	.short	0x0000
        /*0042*/ 	.short	0x0000
        /*0044*/ 	.byte	0x00, 0xf5, 0x21, 0x00


	//----- nvinfo : EIATTR_SPARSE_MMA_MASK
	.align		4
.L_24:
        /*0048*/ 	.byte	0x03, 0x50
        /*004a*/ 	.short	0x0000


	//----- nvinfo : EIATTR_MAXREG_COUNT
	.align		4
        /*004c*/ 	.byte	0x03, 0x1b
        /*004e*/ 	.short	0x00ff


	//----- nvinfo : EIATTR_MERCURY_ISA_VERSION
	.align		4
        /*0050*/ 	.byte	0x03, 0x5f
        /*0052*/ 	.short	0x0101


	//----- nvinfo : EIATTR_VRC_CTA_INIT_COUNT
	.align		4
        /*0054*/ 	.byte	0x02, 0x4a
	.zero		1
	.zero		1


	//----- nvinfo : EIATTR_EXIT_INSTR_OFFSETS
	.align		4
        /*0058*/ 	.byte	0x04, 0x1c
        /*005a*/ 	.short	(.L_26 - .L_25)


	//   ....[0]....
.L_25:
        /*005c*/ 	.word	0x000000e0


	//   ....[1]....
        /*0060*/ 	.word	0x00002880


	//----- nvinfo : EIATTR_CRS_STACK_SIZE
	.align		4
.L_26:
        /*0064*/ 	.byte	0x04, 0x1e
        /*0066*/ 	.short	(.L_28 - .L_27)
.L_27:
        /*0068*/ 	.word	0x00000000


	//----- nvinfo : EIATTR_CBANK_PARAM_SIZE
	.align		4
.L_28:
        /*006c*/ 	.byte	0x03, 0x19
        /*006e*/ 	.short	0x0018


	//----- nvinfo : EIATTR_PARAM_CBANK
	.align		4
        /*0070*/ 	.byte	0x04, 0x0a
        /*0072*/ 	.short	(.L_30 - .L_29)
	.align		4
.L_29:
        /*0074*/ 	.word	index@(.nv.constant0._Z13kernel_randomPfiil)
        /*0078*/ 	.short	0x0380
        /*007a*/ 	.short	0x0018


	//----- nvinfo : EIATTR_SW_WAR
	.align		4
.L_30:
        /*007c*/ 	.byte	0x04, 0x36
        /*007e*/ 	.short	(.L_32 - .L_31)
.L_31:
        /*0080*/ 	.word	0x00000008
.L_32:


//--------------------- .nv.callgraph             --------------------------
	.section	.nv.callgraph,"",@"SHT_CUDA_CALLGRAPH"
	.align	4
	.sectionentsize	8
	.align		4
        /*0000*/ 	.word	0x00000000
	.align		4
        /*0004*/ 	.word	0xffffffff
	.align		4
        /*0008*/ 	.word	0x00000000
	.align		4
        /*000c*/ 	.word	0xfffffffe
	.align		4
        /*0010*/ 	.word	0x00000000
	.align		4
        /*0014*/ 	.word	0xfffffffd
	.align		4
        /*0018*/ 	.word	0x00000000
	.align		4
        /*001c*/ 	.word	0xfffffffc


//--------------------- .nv.constant4             --------------------------
	.section	.nv.constant4,"a",@progbits
	.align	8
	.align		8
.nv.constant4:
        /*0000*/ 	.dword	precalc_xorwow_matrix
	.align		8
        /*0008*/ 	.dword	precalc_xorwow_offset_matrix
	.align		8
        /*0010*/ 	.dword	mrg32k3aM1
	.align		8
        /*0018*/ 	.dword	mrg32k3aM2
	.align		8
        /*0020*/ 	.dword	mrg32k3aM1SubSeq
	.align		8
        /*0028*/ 	.dword	mrg32k3aM2SubSeq
	.align		8
        /*0030*/ 	.dword	mrg32k3aM1Seq
	.align		8
        /*0038*/ 	.dword	mrg32k3aM2Seq


//--------------------- .nv.constant3             --------------------------
	.section	.nv.constant3,"a",@progbits
	.align	8
.nv.constant3:
	.type		__cr_lgamma_table,@object
	.size		__cr_lgamma_table,(.L_8 - __cr_lgamma_table)
__cr_lgamma_table:
        /*0000*/ 	.byte	0x00, 0x00, 0x00, 0x00, 0x00, 0x00, 0x00, 0x00, 0x00, 0x00, 0x00, 0x00, 0x00, 0x00, 0x00, 0x00
        /*0010*/ 	.byte	0xef, 0x39, 0xfa, 0xfe, 0x42, 0x2e, 0xe6, 0x3f, 0x02, 0x20, 0x2a, 0xfa, 0x0b, 0xab, 0xfc, 0x3f
        /*0020*/ 	.byte	0xf9, 0x2c, 0x92, 0x7c, 0xa7, 0x6c, 0x09, 0x40, 0xc9, 0x79, 0x44, 0x3c, 0x64, 0x26, 0x13, 0x40
        /*0030*/ 	.byte	0xca, 0x01, 0xcf, 0x3a, 0x27, 0x51, 0x1a, 0x40, 0x30, 0xcc, 0x2d, 0xf3, 0xe1, 0x0c, 0x21, 0x40
        /*0040*/ 	.byte	0x0d, 0xb7, 0xfc, 0x82, 0x8e, 0x35, 0x25, 0x40
.L_8:


//--------------------- .text._Z13kernel_randomPfiil --------------------------
	.section	.text._Z13kernel_randomPfiil,"ax",@progbits
	.align	128
        .global         _Z13kernel_randomPfiil
        .type           _Z13kernel_randomPfiil,@function
        .size           _Z13kernel_randomPfiil,(.L_x_12 - _Z13kernel_randomPfiil)
        .other          _Z13kernel_randomPfiil,@"STO_CUDA_ENTRY STV_DEFAULT"
_Z13kernel_randomPfiil:
.text._Z13kernel_randomPfiil:
[----:B------:R-:W0:Y:S01]  /*0000*/  LDC R1, c[0x0][0x37c] ;  /* 0x0000df00ff017b82 */ /* 0x000e220000000800 */
[----:B------:R-:W1:Y:S07]  /*0010*/  S2R R3, SR_TID.Y ;  /* 0x0000000000037919 */ /* 0x000e6e0000002200 */
[----:B------:R-:W2:Y:S01]  /*0020*/  LDC R5, c[0x0][0x360] ;  /* 0x0000d800ff057b82 */ /* 0x000ea20000000800 */
[----:B------:R-:W3:Y:S01]  /*0030*/  LDCU.64 UR6, c[0x0][0x388] ;  /* 0x00007100ff0677ac */ /* 0x000ee20008000a00 */
[----:B0-----:R-:W-:Y:S01]  /*0040*/  VIADD R1, R1, 0xffffffd0 ;  /* 0xffffffd001017836 */ /* 0x001fe20000000000 */
[----:B------:R-:W2:Y:S05]  /*0050*/  S2R R10, SR_TID.X ;  /* 0x00000000000a7919 */ /* 0x000eaa0000002100 */
[----:B------:R-:W1:Y:S08]  /*0060*/  S2UR UR5, SR_CTAID.Y ;  /* 0x00000000000579c3 */ /* 0x000e700000002600 */
[----:B------:R-:W1:Y:S08]  /*0070*/  LDC R0, c[0x0][0x364] ;  /* 0x0000d900ff007b82 */ /* 0x000e700000000800 */
[----:B------:R-:W2:Y:S01]  /*0080*/  S2UR UR4, SR_CTAID.X ;  /* 0x00000000000479c3 */ /* 0x000ea20000002500 */
[----:B-1----:R-:W-:-:S05]  /*0090*/  IMAD R3, R0, UR5, R3 ;  /* 0x0000000500037c24 */ /* 0x002fca000f8e0203 */
[----:B---3--:R-:W-:Y:S01]  /*00a0*/  ISETP.GT.AND P0, PT, R3, UR6, PT ;  /* 0x0000000603007c0c */ /* 0x008fe2000bf04270 */
[----:B--2---:R-:W-:-:S05]  /*00b0*/  IMAD R10, R5, UR4, R10 ;  /* 0x00000004050a7c24 */ /* 0x004fca000f8e020a */
[----:B------:R-:W-:-:S04]  /*00c0*/  ISETP.GT.OR P0, PT, R10, UR7, P0 ;  /* 0x000000070a007c0c */ /* 0x000fc80008704670 */
[----:B------:R-:W-:-:S13]  /*00d0*/  ISETP.LT.OR P0, PT, R10, RZ, P0 ;  /* 0x000000ff0a00720c */ /* 0x000fda0000701670 */
[----:B------:R-:W-:Y:S05]  /*00e0*/  @P0 EXIT ;  /* 0x000000000000094d */ /* 0x000fea0003800000 */
[----:B------:R-:W-:Y:S01]  /*00f0*/  IMAD R10, R3, UR7, R10 ;  /* 0x00000007030a7c24 */ /* 0x000fe2000f8e020a */
[----:B------:R-:W0:Y:S01]  /*0100*/  LDCU.64 UR6, c[0x0][0x358] ;  /* 0x00006b00ff0677ac */ /* 0x000e220008000a00 */
[----:B------:R-:W-:Y:S01]  /*0110*/  IMAD.MOV.U32 R9, RZ, RZ, -0x266e14b1 ;  /* 0xd991eb4fff097424 */ /* 0x000fe200078e00ff */
[----:B------:R-:W-:Y:S02]  /*0120*/  BSSY.RECONVERGENT B0, `(.L_x_0) ;  /* 0x000025f000007945 */ /* 0x000fe40003800200 */
[C---:B------:R-:W-:Y:S02]  /*0130*/  LOP3.LUT R0, R10.reuse, 0xaad26b49, RZ, 0x3c, !PT ;  /* 0xaad26b490a007812 */ /* 0x040fe400078e3cff */
[----:B------:R-:W-:-:S03]  /*0140*/  ISETP.GT.AND P0, PT, R10, -0x1, PT ;  /* 0xffffffff0a00780c */ /* 0x000fc60003f04270 */
[----:B------:R-:W-:Y:S01]  /*0150*/  IMAD R0, R0, 0x4182bed5, RZ ;  /* 0x4182bed500007824 */ /* 0x000fe200078e02ff */
[----:B------:R-:W-:Y:S02]  /*0160*/  SEL R9, R9, 0x8bf16996, P0 ;  /* 0x8bf1699609097807 */ /* 0x000fe40000000000 */
[----:B------:R-:W-:Y:S01]  /*0170*/  ISETP.NE.AND P0, PT, R10, RZ, PT ;  /* 0x000000ff0a00720c */ /* 0x000fe20003f05270 */
[C---:B------:R-:W-:Y:S01]  /*0180*/  VIADD R5, R0.reuse, 0x583f19 ;  /* 0x00583f1900057836 */ /* 0x040fe20000000000 */
[C---:B------:R-:W-:Y:S01]  /*0190*/  LOP3.LUT R6, R0.reuse, 0x159a55e5, RZ, 0x3c, !PT ;  /* 0x159a55e500067812 */ /* 0x040fe200078e3cff */
[----:B------:R-:W-:Y:S01]  /*01a0*/  VIADD R3, R0, 0x75bcd15 ;  /* 0x075bcd1500037836 */ /* 0x000fe20000000000 */
[C---:B------:R-:W-:Y:S01]  /*01b0*/  IADD3 R2, PT, PT, R9.reuse, 0x64f0c9, R0 ;  /* 0x0064f0c909027810 */ /* 0x040fe20007ffe000 */
[C---:B------:R-:W-:Y:S01]  /*01c0*/  VIADD R7, R9.reuse, 0x1f123bb5 ;  /* 0x1f123bb509077836 */ /* 0x040fe20000000000 */
[----:B------:R-:W-:Y:S02]  /*01d0*/  LOP3.LUT R4, R9, 0x5491333, RZ, 0x3c, !PT ;  /* 0x0549133309047812 */ /* 0x000fe400078e3cff */
[----:B------:R-:W-:Y:S01]  /*01e0*/  SHF.R.S32.HI R0, RZ, 0x1f, R10 ;  /* 0x0000001fff007819 */ /* 0x000fe2000001140a */
[----:B------:R1:W-:Y:S04]  /*01f0*/  STL.64 [R1], R2 ;  /* 0x0000000201007387 */ /* 0x0003e80000100a00 */
[----:B------:R1:W-:Y:S04]  /*0200*/  STL.64 [R1+0x8], R6 ;  /* 0x0000080601007387 */ /* 0x0003e80000100a00 */
[----:B------:R1:W-:Y:S01]  /*0210*/  STL.64 [R1+0x10], R4 ;  /* 0x0000100401007387 */ /* 0x0003e20000100a00 */
[----:B0-----:R-:W-:Y:S05]  /*0220*/  @!P0 BRA `(.L_x_1) ;  /* 0x0000002400388947 */ /* 0x001fea0003800000 */
[----:B------:R-:W-:Y:S02]  /*0230*/  IMAD.MOV.U32 R13, RZ, RZ, R0 ;  /* 0x000000ffff0d7224 */ /* 0x000fe400078e0000 */
[----:B------:R-:W-:Y:S02]  /*0240*/  IMAD.MOV.U32 R11, RZ, RZ, RZ ;  /* 0x000000ffff0b7224 */ /* 0x000fe400078e00ff */
[----:B-1----:R-:W-:-:S07]  /*0250*/  IMAD.MOV.U32 R2, RZ, RZ, R10 ;  /* 0x000000ffff027224 */ /* 0x002fce00078e000a */
.L_x_10:
[----:B------:R-:W-:Y:S01]  /*0260*/  LOP3.LUT R0, R2, 0x3, RZ, 0xc0, !PT ;  /* 0x0000000302007812 */ /* 0x000fe200078ec0ff */
[----:B------:R-:W-:Y:S03]  /*0270*/  BSSY.RECONVERGENT B1, `(.L_x_2) ;  /* 0x0000243000017945 */ /* 0x000fe60003800200 */
[----:B------:R-:W-:-:S04]  /*0280*/  ISETP.NE.U32.AND P0, PT, R0, RZ, PT ;  /* 0x000000ff0000720c */ /* 0x000fc80003f05070 */
[----:B------:R-:W-:-:S13]  /*0290*/  ISETP.NE.AND.EX P0, PT, RZ, RZ, PT, P0 ;  /* 0x000000ffff00720c */ /* 0x000fda0003f05300 */
[----:B0-----:R-:W-:Y:S05]  /*02a0*/  @!P0 BRA `(.L_x_3) ;  /* 0x0000002000fc8947 */ /* 0x001fea0003800000 */
[----:B------:R-:W0:Y:S01]  /*02b0*/  LDC.64 R8, c[0x4][RZ] ;  /* 0x01000000ff087b82 */ /* 0x000e220000000a00 */
[----:B------:R-:W-:Y:S01]  /*02c0*/  IMAD.MOV.U32 R0, RZ, RZ, RZ ;  /* 0x000000ffff007224 */ /* 0x000fe200078e00ff */
[----:B------:R-:W-:Y:S02]  /*02d0*/  CS2R R4, SRZ ;  /* 0x0000000000047805 */ /* 0x000fe4000001ff00 */
[----:B------:R-:W-:Y:S01]  /*02e0*/  CS2R R6, SRZ ;  /* 0x0000000000067805 */ /* 0x000fe2000001ff00 */
[----:B------:R-:W-:Y:S02]  /*02f0*/  IMAD.MOV.U32 R3, RZ, RZ, RZ ;  /* 0x000000ffff037224 */ /* 0x000fe400078e00ff */
[----:B0-----:R-:W-:-:S07]  /*0300*/  IMAD.WIDE.U32 R8, R11, 0xc80, R8 ;  /* 0x00000c800b087825 */ /* 0x001fce00078e0008 */
.L_x_5:
[----:B------:R-:W-:-:S06]  /*0310*/  IMAD R12, R0, 0x4, R1 ;  /* 0x00000004000c7824 */ /* 0x000fcc00078e0201 */
[----:B------:R-:W5:Y:S01]  /*0320*/  LDL R12, [R12+0x4] ;  /* 0x000004000c0c7983 */ /* 0x000f620000100800 */
[----:B------:R-:W-:-:S05]  /*0330*/  UMOV UR4, URZ ;  /* 0x000000ff00047c82 */ /* 0x000fca0008000000 */
.L_x_4:
[----:B-----5:R-:W-:Y:S01]  /*0340*/  SHF.R.U32.HI R22, RZ, UR4, R12 ;  /* 0x00000004ff167c19 */ /* 0x020fe2000801160c */
[----:B------:R-:W-:-:S03]  /*0350*/  IMAD.SHL.U32 R14, R0, 0x20, RZ ;  /* 0x00000020000e7824 */ /* 0x000fc600078e00ff */
[----:B------:R-:W-:Y:S01]  /*0360*/  LOP3.LUT R15, R22, 0x1, RZ, 0xc0, !PT ;  /* 0x00000001160f7812 */ /* 0x000fe200078ec0ff */
[----:B------:R-:W-:-:S03]  /*0370*/  VIADD R14, R14, UR4 ;  /* 0x000000040e0e7c36 */ /* 0x000fc60008000000 */
[----:B------:R-:W-:Y:S01]  /*0380*/  ISETP.NE.U32.AND P0, PT, R15, 0x1, PT ;  /* 0x000000010f00780c */ /* 0x000fe20003f05070 */
[----:B------:R-:W-:-:S03]  /*0390*/  IMAD R15, R14, 0x5, RZ ;  /* 0x000000050e0f7824 */ /* 0x000fc600078e02ff */
[----:B------:R-:W-:Y:S01]  /*03a0*/  R2P PR, R22, 0x7e ;  /* 0x0000007e16007804 */ /* 0x000fe20000000000 */
[----:B------:R-:W-:-:S08]  /*03b0*/  IMAD.WIDE.U32 R14, R15, 0x4, R8 ;  /* 0x000000040f0e7825 */ /* 0x000fd000078e0008 */
[----:B------:R-:W2:Y:S04]  /*03c0*/  @!P0 LDG.E R16, desc[UR6][R14.64+0x10] ;  /* 0x000010060e108981 */ /* 0x000ea8000c1e1900 */
[----:B------:R-:W3:Y:S04]  /*03d0*/  @P1 LDG.E R18, desc[UR6][R14.64+0x24] ;  /* 0x000024060e121981 */ /* 0x000ee8000c1e1900 */
[----:B------:R-:W4:Y:S04]  /*03e0*/  @P2 LDG.E R20, desc[UR6][R14.64+0x38] ;  /* 0x000038060e142981 */ /* 0x000f28000c1e1900 */
[----:B------:R-:W4:Y:S04]  /*03f0*/  @P3 LDG.E R24, desc[UR6][R14.64+0x4c] ;  /* 0x00004c060e183981 */ /* 0x000f28000c1e1900 */
[----:B------:R-:W4:Y:S04]  /*0400*/  @P4 LDG.E R26, desc[UR6][R14.64+0x60] ;  /* 0x000060060e1a4981 */ /* 0x000f28000c1e1900 */
[----:B------:R-:W4:Y:S04]  /*0410*/  @!P0 LDG.E R17, desc[UR6][R14.64+0x4] ;  /* 0x000004060e118981 */ /* 0x000f28000c1e1900 */
[----:B------:R-:W4:Y:S04]  /*0420*/  @!P0 LDG.E R19, desc[UR6][R14.64+0xc] ;  /* 0x00000c060e138981 */ /* 0x000f28000c1e1900 */
[----:B------:R-:W4:Y:S04]  /*0430*/  @P1 LDG.E R21, desc[UR6][R14.64+0x18] ;  /* 0x000018060e151981 */ /* 0x000f28000c1e1900 */
[----:B------:R-:W4:Y:S04]  /*0440*/  @P3 LDG.E R23, desc[UR6][R14.64+0x40] ;  /* 0x000040060e173981 */ /* 0x000f28000c1e1900 */
[----:B------:R-:W4:Y:S04]  /*0450*/  @P5 LDG.E R25, desc[UR6][R14.64+0x70] ;  /* 0x000070060e195981 */ /* 0x000f28000c1e1900 */
[----:B------:R-:W4:Y:S01]  /*0460*/  @P6 LDG.E R28, desc[UR6][R14.64+0x88] ;  /* 0x000088060e1c6981 */ /* 0x000f22000c1e1900 */
[----:B--2---:R-:W-:-:S03]  /*0470*/  @!P0 LOP3.LUT R5, R5, R16, RZ, 0x3c, !PT ;  /* 0x0000001005058212 */ /* 0x004fc600078e3cff */
[----:B------:R-:W2:Y:S01]  /*0480*/  @!P0 LDG.E R16, desc[UR6][R14.64] ;  /* 0x000000060e108981 */ /* 0x000ea2000c1e1900 */
[----:B---3--:R-:W-:-:S03]  /*0490*/  @P1 LOP3.LUT R5, R5, R18, RZ, 0x3c, !PT ;  /* 0x0000001205051212 */ /* 0x008fc600078e3cff */
[----:B------:R-:W3:Y:S01]  /*04a0*/  @!P0 LDG.E R18, desc[UR6][R14.64+0x8] ;  /* 0x000008060e128981 */ /* 0x000ee2000c1e1900 */
[----:B----4-:R-:W-:-:S03]  /*04b0*/  @P2 LOP3.LUT R5, R5, R20, RZ, 0x3c, !PT ;  /* 0x0000001405052212 */ /* 0x010fc600078e3cff */
[----:B------:R-:W4:Y:S01]  /*04c0*/  @P1 LDG.E R20, desc[UR6][R14.64+0x14] ;  /* 0x000014060e141981 */ /* 0x000f22000c1e1900 */
[----:B------:R-:W-:-:S03]  /*04d0*/  @P3 LOP3.LUT R5, R5, R24, RZ, 0x3c, !PT ;  /* 0x0000001805053212 */ /* 0x000fc600078e3cff */
[----:B------:R-:W4:Y:S01]  /*04e0*/  @P5 LDG.E R24, desc[UR6][R14.64+0x74] ;  /* 0x000074060e185981 */ /* 0x000f22000c1e1900 */
[----:B------:R-:W-:-:S03]  /*04f0*/  @P4 LOP3.LUT R5, R5, R26, RZ, 0x3c, !PT ;  /* 0x0000001a05054212 */ /* 0x000fc600078e3cff */
[----:B------:R-:W4:Y:S01]  /*0500*/  @P3 LDG.E R26, desc[UR6][R14.64+0x44] ;  /* 0x000044060e1a3981 */ /* 0x000f22000c1e1900 */
[----:B------:R-:W-:-:S03]  /*0510*/  @!P0 LOP3.LUT R6, R6, R17, RZ, 0x3c, !PT ;  /* 0x0000001106068212 */ /* 0x000fc600078e3cff */
[----:B------:R-:W4:Y:S01]  /*0520*/  @P1 LDG.E R17, desc[UR6][R14.64+0x20] ;  /* 0x000020060e111981 */ /* 0x000f22000c1e1900 */
[----:B------:R-:W-:-:S03]  /*0530*/  @!P0 LOP3.LUT R4, R4, R19, RZ, 0x3c, !PT ;  /* 0x0000001304048212 */ /* 0x000fc600078e3cff */
[----:B------:R-:W4:Y:S01]  /*0540*/  @P2 LDG.E R19, desc[UR6][R14.64+0x2c] ;  /* 0x00002c060e132981 */ /* 0x000f22000c1e1900 */
[----:B------:R-:W-:-:S03]  /*0550*/  @P1 LOP3.LUT R6, R6, R21, RZ, 0x3c, !PT ;  /* 0x0000001506061212 */ /* 0x000fc600078e3cff */
[----:B------:R-:W4:Y:S01]  /*0560*/  @P2 LDG.E R21, desc[UR6][R14.64+0x34] ;  /* 0x000034060e152981 */ /* 0x000f22000c1e1900 */
[----:B--2---:R-:W-:-:S03]  /*0570*/  @!P0 LOP3.LUT R3, R3, R16, RZ, 0x3c, !PT ;  /* 0x0000001003038212 */ /* 0x004fc600078e3cff */
[----:B------:R-:W2:Y:S01]  /*0580*/  @P1 LDG.E R16, desc[UR6][R14.64+0x1c] ;  /* 0x00001c060e101981 */ /* 0x000ea2000c1e1900 */
[----:B---3--:R-:W-:-:S03]  /*0590*/  @!P0 LOP3.LUT R7, R7, R18, RZ, 0x3c, !PT ;  /* 0x0000001207078212 */ /* 0x008fc600078e3cff */
[----:B------:R-:W3:Y:S01]  /*05a0*/  @P2 LDG.E R18, desc[UR6][R14.64+0x28] ;  /* 0x000028060e122981 */ /* 0x000ee2000c1e1900 */
[----:B----4-:R-:W-:-:S03]  /*05b0*/  @P1 LOP3.LUT R3, R3, R20, RZ, 0x3c, !PT ;  /* 0x0000001403031212 */ /* 0x010fc600078e3cff */
[----:B------:R-:W4:Y:S01]  /*05c0*/  @P2 LDG.E R20, desc[UR6][R14.64+0x30] ;  /* 0x000030060e142981 */ /* 0x000f22000c1e1900 */
[----:B------:R-:W-:-:S03]  /*05d0*/  @P5 LOP3.LUT R5, R5, R24, RZ, 0x3c, !PT ;  /* 0x0000001805055212 */ /* 0x000fc600078e3cff */
[----:B------:R-:W4:Y:S01]  /*05e0*/  @P3 LDG.E R24, desc[UR6][R14.64+0x3c] ;  /* 0x00003c060e183981 */ /* 0x000f22000c1e1900 */
[----:B------:R-:W-:-:S03]  /*05f0*/  @P1 LOP3.LUT R4, R4, R17, RZ, 0x3c, !PT ;  /* 0x0000001104041212 */ /* 0x000fc600078e3cff */
[----:B------:R-:W4:Y:S01]  /*0600*/  @P3 LDG.E R17, desc[UR6][R14.64+0x48] ;  /* 0x000048060e113981 */ /* 0x000f22000c1e1900 */
[----:B------:R-:W-:-:S03]  /*0610*/  @P2 LOP3.LUT R6, R6, R19, RZ, 0x3c, !PT ;  /* 0x0000001306062212 */ /* 0x000fc600078e3cff */
[----:B------:R-:W4:Y:S01]  /*0620*/  @P4 LDG.E R19, desc[UR6][R14.64+0x54] ;  /* 0x000054060e134981 */ /* 0x000f22000c1e1900 */
[----:B------:R-:W-:Y:S02]  /*0630*/  @P2 LOP3.LUT R4, R4, R21, RZ, 0x3c, !PT ;  /* 0x0000001504042212 */ /* 0x000fe400078e3cff */
[----:B------:R-:W-:Y:S01]  /*0640*/  @P3 LOP3.LUT R6, R6, R23, RZ, 0x3c, !PT ;  /* 0x0000001706063212 */ /* 0x000fe200078e3cff */
[----:B------:R-:W4:Y:S04]  /*0650*/  @P4 LDG.E R21, desc[UR6][R14.64+0x5c] ;  /* 0x00005c060e154981 */ /* 0x000f28000c1e1900 */
[----:B------:R-:W4:Y:S01]  /*0660*/  @P5 LDG.E R23, desc[UR6][R14.64+0x68] ;  /* 0x000068060e175981 */ /* 0x000f22000c1e1900 */
[----:B--2---:R-:W-:-:S03]  /*0670*/  @P1 LOP3.LUT R7, R7, R16, RZ, 0x3c, !PT ;  /* 0x0000001007071212 */ /* 0x004fc600078e3cff */
[----:B------:R-:W2:Y:S01]  /*0680*/  @P4 LDG.E R16, desc[UR6][R14.64+0x50] ;  /* 0x000050060e104981 */ /* 0x000ea2000c1e1900 */
[----:B---3--:R-:W-:-:S03]  /*0690*/  @P2 LOP3.LUT R3, R3, R18, RZ, 0x3c, !PT ;  /* 0x0000001203032212 */ /* 0x008fc600078e3cff */
[----:B------:R-:W3:Y:S01]  /*06a0*/  @P4 LDG.E R18, desc[UR6][R14.64+0x58] ;  /* 0x000058060e124981 */ /* 0x000ee2000c1e1900 */
[----:B----4-:R-:W-:-:S03]  /*06b0*/  @P2 LOP3.LUT R7, R7, R20, RZ, 0x3c, !PT ;  /* 0x0000001407072212 */ /* 0x010fc600078e3cff */
[----:B------:R-:W4:Y:S01]  /*06c0*/  @P5 LDG.E R20, desc[UR6][R14.64+0x64] ;  /* 0x000064060e145981 */ /* 0x000f22000c1e1900 */
[----:B------:R-:W-:-:S03]  /*06d0*/  @P3 LOP3.LUT R3, R3, R24, RZ, 0x3c, !PT ;  /* 0x0000001803033212 */ /* 0x000fc600078e3cff */
[----:B------:R-:W4:Y:S01]  /*06e0*/  @P5 LDG.E R24, desc[UR6][R14.64+0x6c] ;  /* 0x00006c060e185981 */ /* 0x000f22000c1e1900 */
[----:B------:R-:W-:Y:S02]  /*06f0*/  LOP3.LUT P0, RZ, R22, 0x80, RZ, 0xc0, !PT ;  /* 0x0000008016ff7812 */ /* 0x000fe4000780c0ff */
[----:B------:R-:W-:Y:S02]  /*0700*/  @P3 LOP3.LUT R7, R7, R26, RZ, 0x3c, !PT ;  /* 0x0000001a07073212 */ /* 0x000fe400078e3cff */
[----:B------:R-:W-:Y:S02]  /*0710*/  @P3 LOP3.LUT R4, R4, R17, RZ, 0x3c, !PT ;  /* 0x0000001104043212 */ /* 0x000fe400078e3cff */
[----:B------:R-:W4:Y:S01]  /*0720*/  @P6 LDG.E R17, desc[UR6][R14.64+0x7c] ;  /* 0x00007c060e116981 */ /* 0x000f22000c1e1900 */
[----:B------:R-:W-:-:S03]  /*0730*/  @P4 LOP3.LUT R6, R6, R19, RZ, 0x3c, !PT ;  /* 0x0000001306064212 */ /* 0x000fc600078e3cff */
[----:B------:R-:W4:Y:S01]  /*0740*/  @P6 LDG.E R19, desc[UR6][R14.64+0x84] ;  /* 0x000084060e136981 */ /* 0x000f22000c1e1900 */
[----:B------:R-:W-:-:S03]  /*0750*/  @P4 LOP3.LUT R4, R4, R21, RZ, 0x3c, !PT ;  /* 0x0000001504044212 */ /* 0x000fc600078e3cff */
[----:B------:R-:W4:Y:S01]  /*0760*/  @P0 LDG.E R26, desc[UR6][R14.64+0x9c] ;  /* 0x00009c060e1a0981 */ /* 0x000f22000c1e1900 */
[----:B------:R-:W-:-:S03]  /*0770*/  @P5 LOP3.LUT R6, R6, R23, RZ, 0x3c, !PT ;  /* 0x0000001706065212 */ /* 0x000fc600078e3cff */
        /* <DEDUP_REMOVED lines=10> */
[----:B------:R-:W-:Y:S02]  /*0820*/  @P5 LOP3.LUT R4, R4, R25, RZ, 0x3c, !PT ;  /* 0x0000001904045212 */ /* 0x000fe400078e3cff */
[----:B------:R-:W-:Y:S02]  /*0830*/  @P6 LOP3.LUT R5, R5, R28, RZ, 0x3c, !PT ;  /* 0x0000001c05056212 */ /* 0x000fe400078e3cff */
[----:B------:R-:W-:Y:S02]  /*0840*/  @P6 LOP3.LUT R6, R6, R17, RZ, 0x3c, !PT ;  /* 0x0000001106066212 */ /* 0x000fe400078e3cff */
[----:B------:R-:W-:Y:S02]  /*0850*/  @P6 LOP3.LUT R4, R4, R19, RZ, 0x3c, !PT ;  /* 0x0000001304046212 */ /* 0x000fe400078e3cff */
[----:B------:R-:W-:Y:S02]  /*0860*/  @P0 LOP3.LUT R5, R5, R26, RZ, 0x3c, !PT ;  /* 0x0000001a05050212 */ /* 0x000fe400078e3cff */
[----:B------:R-:W-:-:S02]  /*0870*/  @P0 LOP3.LUT R6, R6, R21, RZ, 0x3c, !PT ;  /* 0x0000001506060212 */ /* 0x000fc400078e3cff */
[----:B------:R-:W-:Y:S02]  /*0880*/  @P0 LOP3.LUT R4, R4, R23, RZ, 0x3c, !PT ;  /* 0x0000001704040212 */ /* 0x000fe400078e3cff */
[----:B--2---:R-:W-:Y:S02]  /*0890*/  @P6 LOP3.LUT R3, R3, R16, RZ, 0x3c, !PT ;  /* 0x0000001003036212 */ /* 0x004fe400078e3cff */
[----:B---3--:R-:W-:Y:S02]  /*08a0*/  @P6 LOP3.LUT R7, R7, R18, RZ, 0x3c, !PT ;  /* 0x0000001207076212 */ /* 0x008fe400078e3cff */
[----:B----4-:R-:W-:Y:S02]  /*08b0*/  @P0 LOP3.LUT R3, R3, R20, RZ, 0x3c, !PT ;  /* 0x0000001403030212 */ /* 0x010fe400078e3cff */
[----:B------:R-:W-:Y:S02]  /*08c0*/  @P0 LOP3.LUT R7, R7, R24, RZ, 0x3c, !PT ;  /* 0x0000001807070212 */ /* 0x000fe400078e3cff */
[----:B------:R-:W-:-:S13]  /*08d0*/  R2P PR, R22.B1, 0x7f ;  /* 0x0000007f16007804 */ /* 0x000fda0000001000 */
[----:B------:R-:W2:Y:S04]  /*08e0*/  @P0 LDG.E R18, desc[UR6][R14.64+0xa0] ;  /* 0x0000a0060e120981 */ /* 0x000ea8000c1e1900 */
[----:B------:R-:W3:Y:S04]  /*08f0*/  @P0 LDG.E R19, desc[UR6][R14.64+0xa4] ;  /* 0x0000a4060e130981 */ /* 0x000ee8000c1e1900 */
[----:B------:R-:W4:Y:S04]  /*0900*/  @P0 LDG.E R20, desc[UR6][R14.64+0xa8] ;  /* 0x0000a8060e140981 */ /* 0x000f28000c1e1900 */
[----:B------:R-:W4:Y:S04]  /*0910*/  @P0 LDG.E R21, desc[UR6][R14.64+0xac] ;  /* 0x0000ac060e150981 */ /* 0x000f28000c1e1900 */
[----:B------:R-:W4:Y:S04]  /*0920*/  @P0 LDG.E R24, desc[UR6][R14.64+0xb0] ;  /* 0x0000b0060e180981 */ /* 0x000f28000c1e1900 */
[----:B------:R-:W4:Y:S04]  /*0930*/  @P1 LDG.E R16, desc[UR6][R14.64+0xbc] ;  /* 0x0000bc060e101981 */ /* 0x000f28000c1e1900 */
[----:B------:R-:W4:Y:S04]  /*0940*/  @P1 LDG.E R26, desc[UR6][R14.64+0xb4] ;  /* 0x0000b4060e1a1981 */ /* 0x000f28000c1e1900 */
        /* <DEDUP_REMOVED lines=11> */
[----:B------:R-:W-:Y:S01]  /*0a00*/  LOP3.LUT P0, RZ, R22, 0x8000, RZ, 0xc0, !PT ;  /* 0x0000800016ff7812 */ /* 0x000fe2000780c0ff */
[----:B------:R-:W4:Y:S01]  /*0a10*/  @P2 LDG.E R24, desc[UR6][R14.64+0xd8] ;  /* 0x0000d8060e182981 */ /* 0x000f22000c1e1900 */
[----:B------:R-:W-:-:S03]  /*0a20*/  @P1 LOP3.LUT R7, R7, R16, RZ, 0x3c, !PT ;  /* 0x0000001007071212 */ /* 0x000fc600078e3cff */
[----:B------:R-:W4:Y:S01]  /*0a30*/  @P2 LDG.E R22, desc[UR6][R14.64+0xd0] ;  /* 0x0000d0060e162981 */ /* 0x000f22000c1e1900 */
[----:B------:R-:W-:-:S03]  /*0a40*/  @P1 LOP3.LUT R3, R3, R26, RZ, 0x3c, !PT ;  /* 0x0000001a03031212 */ /* 0x000fc600078e3cff */
[----:B------:R-:W4:Y:S01]  /*0a50*/  @P3 LDG.E R16, desc[UR6][R14.64+0xe4] ;  /* 0x0000e4060e103981 */ /* 0x000f22000c1e1900 */
[----:B------:R-:W-:-:S03]  /*0a60*/  @P1 LOP3.LUT R6, R6, R23, RZ, 0x3c, !PT ;  /* 0x0000001706061212 */ /* 0x000fc600078e3cff */
[----:B------:R-:W4:Y:S01]  /*0a70*/  @P3 LDG.E R26, desc[UR6][R14.64+0xdc] ;  /* 0x0000dc060e1a3981 */ /* 0x000f22000c1e1900 */
[----:B------:R-:W-:-:S03]  /*0a80*/  @P1 LOP3.LUT R4, R4, R17, RZ, 0x3c, !PT ;  /* 0x0000001104041212 */ /* 0x000fc600078e3cff */
        /* <DEDUP_REMOVED lines=43> */
[----:B------:R-:W-:-:S04]  /*0d40*/  UIADD3 UR4, UPT, UPT, UR4, 0x10, URZ ;  /* 0x0000001004047890 */ /* 0x000fc8000fffe0ff */
[----:B------:R-:W-:Y:S01]  /*0d50*/  UISETP.NE.AND UP0, UPT, UR4, 0x20, UPT ;  /* 0x000000200400788c */ /* 0x000fe2000bf05270 */
[----:B--2---:R-:W-:Y:S02]  /*0d60*/  @P5 LOP3.LUT R5, R5, R18, RZ, 0x3c, !PT ;  /* 0x0000001205055212 */ /* 0x004fe400078e3cff */
[----:B---3--:R-:W-:Y:S02]  /*0d70*/  @P6 LOP3.LUT R6, R6, R19, RZ, 0x3c, !PT ;  /* 0x0000001306066212 */ /* 0x008fe400078e3cff */
[----:B----4-:R-:W-:Y:S02]  /*0d80*/  @P6 LOP3.LUT R3, R3, R20, RZ, 0x3c, !PT ;  /* 0x0000001403036212 */ /* 0x010fe400078e3cff */
[----:B------:R-:W-:Y:S02]  /*0d90*/  @P6 LOP3.LUT R4, R4, R21, RZ, 0x3c, !PT ;  /* 0x0000001504046212 */ /* 0x000fe400078e3cff */
[----:B------:R-:W-:Y:S02]  /*0da0*/  @P6 LOP3.LUT R7, R7, R22, RZ, 0x3c, !PT ;  /* 0x0000001607076212 */ /* 0x000fe400078e3cff */
[----:B------:R-:W-:-:S02]  /*0db0*/  @P6 LOP3.LUT R5, R5, R16, RZ, 0x3c, !PT ;  /* 0x0000001005056212 */ /* 0x000fc400078e3cff */
[----:B------:R-:W-:Y:S02]  /*0dc0*/  @P0 LOP3.LUT R3, R3, R24, RZ, 0x3c, !PT ;  /* 0x0000001803030212 */ /* 0x000fe400078e3cff */
[----:B------:R-:W-:Y:S02]  /*0dd0*/  @P0 LOP3.LUT R5, R5, R28, RZ, 0x3c, !PT ;  /* 0x0000001c05050212 */ /* 0x000fe400078e3cff */
[----:B------:R-:W-:Y:S02]  /*0de0*/  @P0 LOP3.LUT R7, R7, R26, RZ, 0x3c, !PT ;  /* 0x0000001a07070212 */ /* 0x000fe400078e3cff */
[----:B------:R-:W-:Y:S02]  /*0df0*/  @P0 LOP3.LUT R4, R4, R23, RZ, 0x3c, !PT ;  /* 0x0000001704040212 */ /* 0x000fe400078e3cff */
[----:B------:R-:W-:Y:S01]  /*0e00*/  @P0 LOP3.LUT R6, R6, R17, RZ, 0x3c, !PT ;  /* 0x0000001106060212 */ /* 0x000fe200078e3cff */
[----:B------:R-:W-:Y:S06]  /*0e10*/  BRA.U UP0, `(.L_x_4) ;  /* 0xfffffff500487547 */ /* 0x000fec000b83ffff */
[----:B------:R-:W-:-:S05]  /*0e20*/  VIADD R0, R0, 0x1 ;  /* 0x0000000100007836 */ /* 0x000fca0000000000 */
[----:B------:R-:W-:-:S13]  /*0e30*/  ISETP.NE.AND P0, PT, R0, 0x5, PT ;  /* 0x000000050000780c */ /* 0x000fda0003f05270 */
[----:B------:R-:W-:Y:S05]  /*0e40*/  @P0 BRA `(.L_x_5) ;  /* 0xfffffff400300947 */ /* 0x000fea000383ffff */
[----:B------:R-:W-:Y:S01]  /*0e50*/  LOP3.LUT R0, R2, 0x3, RZ, 0xc0, !PT ;  /* 0x0000000302007812 */ /* 0x000fe200078ec0ff */
[----:B------:R0:W-:Y:S03]  /*0e60*/  STL.64 [R1+0x8], R6 ;  /* 0x0000080601007387 */ /* 0x0001e60000100a00 */
[----:B------:R-:W-:Y:S01]  /*0e70*/  ISETP.NE.U32.AND P0, PT, R0, 0x1, PT ;  /* 0x000000010000780c */ /* 0x000fe20003f05070 */
[----:B------:R0:W-:Y:S03]  /*0e80*/  STL.64 [R1+0x10], R4 ;  /* 0x0000100401007387 */ /* 0x0001e60000100a00 */
[----:B------:R-:W-:Y:S01]  /*0e90*/  ISETP.NE.AND.EX P0, PT, RZ, RZ, PT, P0 ;  /* 0x000000ffff00720c */ /* 0x000fe20003f05300 */
[----:B------:R0:W-:-:S12]  /*0ea0*/  STL [R1+0x4], R3 ;  /* 0x0000040301007387 */ /* 0x0001d80000100800 */
[----:B0-----:R-:W-:Y:S05]  /*0eb0*/  @!P0 BRA `(.L_x_3) ;  /* 0x0000001400f88947 */ /* 0x001fea0003800000 */
[----:B------:R-:W-:Y:S01]  /*0ec0*/  UMOV UR4, URZ ;  /* 0x000000ff00047c82 */ /* 0x000fe20008000000 */
[----:B------:R-:W-:Y:S01]  /*0ed0*/  IMAD.MOV.U32 R0, RZ, RZ, RZ ;  /* 0x000000ffff007224 */ /* 0x000fe200078e00ff */
[----:B------:R-:W-:Y:S01]  /*0ee0*/  CS2R R6, SRZ ;  /* 0x0000000000067805 */ /* 0x000fe2000001ff00 */
[----:B------:R-:W-:Y:S02]  /*0ef0*/  IMAD.MOV.U32 R4, RZ, RZ, RZ ;  /* 0x000000ffff047224 */ /* 0x000fe400078e00ff */
[----:B------:R-:W-:Y:S02]  /*0f00*/  IMAD.MOV.U32 R3, RZ, RZ, RZ ;  /* 0x000000ffff037224 */ /* 0x000fe400078e00ff */
[----:B------:R-:W-:-:S07]  /*0f10*/  IMAD.U32 R5, RZ, RZ, UR4 ;  /* 0x00000004ff057e24 */ /* 0x000fce000f8e00ff */
.L_x_7:
[----:B------:R-:W-:-:S06]  /*0f20*/  IMAD R12, R0, 0x4, R1 ;  /* 0x00000004000c7824 */ /* 0x000fcc00078e0201 */
[----:B------:R-:W5:Y:S01]  /*0f30*/  LDL R12, [R12+0x4] ;  /* 0x000004000c0c7983 */ /* 0x000f620000100800 */
[----:B------:R-:W-:-:S05]  /*0f40*/  UMOV UR4, URZ ;  /* 0x000000ff00047c82 */ /* 0x000fca0008000000 */
.L_x_6:
        /* <DEDUP_REMOVED lines=180> */
[----:B------:R0:W-:Y:S03]  /*1a90*/  STL [R1+0x4], R3 ;  /* 0x0000040301007387 */ /* 0x0001e60000100800 */
[----:B------:R-:W-:Y:S01]  /*1aa0*/  ISETP.NE.AND.EX P0, PT, RZ, RZ, PT, P0 ;  /* 0x000000ffff00720c */ /* 0x000fe20003f05300 */
[----:B------:R0:W-:-:S12]  /*1ab0*/  STL.64 [R1+0x10], R4 ;  /* 0x0000100401007387 */ /* 0x0001d80000100a00 */
[----:B0-----:R-:W-:Y:S05]  /*1ac0*/  @P0 BRA `(.L_x_3) ;  /* 0x0000000800f40947 */ /* 0x001fea0003800000 */
[----:B------:R-:W-:Y:S01]  /*1ad0*/  UMOV UR4, URZ ;  /* 0x000000ff00047c82 */ /* 0x000fe20008000000 */
[----:B------:R-:W-:Y:S01]  /*1ae0*/  IMAD.MOV.U32 R0, RZ, RZ, RZ ;  /* 0x000000ffff007224 */ /* 0x000fe200078e00ff */
[----:B------:R-:W-:Y:S01]  /*1af0*/  CS2R R6, SRZ ;  /* 0x0000000000067805 */ /* 0x000fe2000001ff00 */
[----:B------:R-:W-:Y:S02]  /*1b00*/  IMAD.MOV.U32 R4, RZ, RZ, RZ ;  /* 0x000000ffff047224 */ /* 0x000fe400078e00ff */
[----:B------:R-:W-:Y:S02]  /*1b10*/  IMAD.MOV.U32 R3, RZ, RZ, RZ ;  /* 0x000000ffff037224 */ /* 0x000fe400078e00ff */
[----:B------:R-:W-:-:S07]  /*1b20*/  IMAD.U32 R5, RZ, RZ, UR4 ;  /* 0x00000004ff057e24 */ /* 0x000fce000f8e00ff */
.L_x_9:
[----:B------:R-:W-:-:S06]  /*1b30*/  IMAD R12, R0, 0x4, R1 ;  /* 0x00000004000c7824 */ /* 0x000fcc00078e0201 */
[----:B------:R-:W5:Y:S01]  /*1b40*/  LDL R12, [R12+0x4] ;  /* 0x000004000c0c7983 */ /* 0x000f620000100800 */
[----:B------:R-:W-:-:S05]  /*1b50*/  UMOV UR4, URZ ;  /* 0x000000ff00047c82 */ /* 0x000fca0008000000 */
.L_x_8:
        /* <DEDUP_REMOVED lines=177> */
[----:B------:R0:W-:Y:S04]  /*2670*/  STL.64 [R1+0x8], R6 ;  /* 0x0000080601007387 */ /* 0x0001e80000100a00 */
[----:B------:R0:W-:Y:S04]  /*2680*/  STL [R1+0x4], R3 ;  /* 0x0000040301007387 */ /* 0x0001e80000100800 */
[----:B------:R0:W-:Y:S02]  /*2690*/  STL.64 [R1+0x10], R4 ;  /* 0x0000100401007387 */ /* 0x0001e40000100a00 */
.L_x_3:
[----:B------:R-:W-:Y:S05]  /*26a0*/  BSYNC.RECONVERGENT B1 ;  /* 0x0000000000017941 */ /* 0x000fea0003800200 */
.L_x_2:
[C---:B------:R-:W-:Y:S01]  /*26b0*/  ISETP.GT.U32.AND P0, PT, R2.reuse, 0x3, PT ;  /* 0x000000030200780c */ /* 0x040fe20003f04070 */
[----:B------:R-:W-:Y:S01]  /*26c0*/  VIADD R11, R11, 0x1 ;  /* 0x000000010b0b7836 */ /* 0x000fe20000000000 */
[--C-:B------:R-:W-:Y:S02]  /*26d0*/  SHF.R.U64 R2, R2, 0x2, R13.reuse ;  /* 0x0000000202027819 */ /* 0x100fe4000000120d */
[----:B------:R-:W-:Y:S02]  /*26e0*/  ISETP.GT.U32.AND.EX P0, PT, R13, RZ, PT, P0 ;  /* 0x000000ff0d00720c */ /* 0x000fe40003f04100 */
[----:B------:R-:W-:-:S11]  /*26f0*/  SHF.R.U32.HI R13, RZ, 0x2, R13 ;  /* 0x00000002ff0d7819 */ /* 0x000fd6000001160d */
[----:B------:R-:W-:Y:S05]  /*2700*/  @P0 BRA `(.L_x_10) ;  /* 0xffffffd800d40947 */ /* 0x000fea000383ffff */
.L_x_1:
[----:B------:R-:W-:Y:S05]  /*2710*/  BSYNC.RECONVERGENT B0 ;  /* 0x0000000000007941 */ /* 0x000fea0003800200 */
.L_x_0:
[----:B------:R-:W-:Y:S01]  /*2720*/  SHF.R.U32.HI R0, RZ, 0x2, R3 ;  /* 0x00000002ff007819 */ /* 0x000fe20000011603 */
[----:B01----:R-:W-:Y:S01]  /*2730*/  IMAD.MOV.U32 R6, RZ, RZ, -0x266e14b1 ;  /* 0xd991eb4fff067424 */ /* 0x003fe200078e00ff */
[----:B------:R-:W-:Y:S01]  /*2740*/  LOP3.LUT R4, R10, 0xaad26b49, RZ, 0x3c, !PT ;  /* 0xaad26b490a047812 */ /* 0x000fe200078e3cff */
[----:B------:R-:W0:Y:S01]  /*2750*/  LDCU.64 UR4, c[0x0][0x380] ;  /* 0x00007000ff0477ac */ /* 0x000e220008000a00 */
[----:B------:R-:W-:Y:S01]  /*2760*/  LOP3.LUT R0, R0, R3, RZ, 0x3c, !PT ;  /* 0x0000000300007212 */ /* 0x000fe200078e3cff */
[----:B------:R-:W-:Y:S01]  /*2770*/  IMAD.SHL.U32 R3, R5, 0x10, RZ ;  /* 0x0000001005037824 */ /* 0x000fe200078e00ff */
[----:B------:R-:W-:Y:S01]  /*2780*/  ISETP.GT.AND P0, PT, R10, -0x1, PT ;  /* 0xffffffff0a00780c */ /* 0x000fe20003f04270 */
[----:B------:R-:W-:Y:S02]  /*2790*/  IMAD R4, R4, 0x4182bed5, RZ ;  /* 0x4182bed504047824 */ /* 0x000fe400078e02ff */
[----:B------:R-:W-:Y:S01]  /*27a0*/  IMAD.SHL.U32 R2, R0, 0x2, RZ ;  /* 0x0000000200027824 */ /* 0x000fe200078e00ff */
[----:B------:R-:W-:-:S04]  /*27b0*/  SEL R7, R6, 0x8bf16996, P0 ;  /* 0x8bf1699606077807 */ /* 0x000fc80000000000 */
[----:B------:R-:W-:Y:S01]  /*27c0*/  LOP3.LUT R2, R0, R2, R3, 0x96, !PT ;  /* 0x0000000200027212 */ /* 0x000fe200078e9603 */
[----:B------:R-:W-:Y:S01]  /*27d0*/  IMAD.MOV.U32 R3, RZ, RZ, 0x2f800000 ;  /* 0x2f800000ff037424 */ /* 0x000fe200078e00ff */
[----:B------:R-:W-:Y:S02]  /*27e0*/  IADD3 R7, PT, PT, R7, 0x64f0c9, R4 ;  /* 0x0064f0c907077810 */ /* 0x000fe40007ffe004 */
[----:B------:R-:W-:Y:S02]  /*27f0*/  LOP3.LUT R2, R2, R5, RZ, 0x3c, !PT ;  /* 0x0000000502027212 */ /* 0x000fe400078e3cff */
[----:B------:R-:W-:Y:S02]  /*2800*/  SHF.R.S32.HI R5, RZ, 0x1f, R10 ;  /* 0x0000001fff057819 */ /* 0x000fe4000001140a */
[----:B------:R-:W-:-:S04]  /*2810*/  IADD3 R2, PT, PT, R7, 0x587c5, R2 ;  /* 0x000587c507027810 */ /* 0x000fc80007ffe002 */
[----:B------:R-:W-:Y:S02]  /*2820*/  I2FP.F32.U32 R0, R2 ;  /* 0x0000000200007245 */ /* 0x000fe40000201000 */
[----:B0-----:R-:W-:-:S03]  /*2830*/  LEA R2, P0, R10, UR4, 0x2 ;  /* 0x000000040a027c11 */ /* 0x001fc6000f8010ff */
[----:B------:R-:W-:Y:S01]  /*2840*/  FFMA R0, R0, R3, 1.1641532182693481445e-10 ;  /* 0x2f00000000007423 */ /* 0x000fe20000000003 */
[----:B------:R-:W-:-:S03]  /*2850*/  LEA.HI.X R3, R10, UR5, R5, 0x2, P0 ;  /* 0x000000050a037c11 */ /* 0x000fc600080f1405 */
[----:B------:R-:W-:-:S05]  /*2860*/  FADD R5, |R0|, -RZ ;  /* 0x800000ff00057221 */ /* 0x000fca0000000200 */
[----:B------:R-:W-:Y:S01]  /*2870*/  STG.E desc[UR6][R2.64], R5 ;  /* 0x0000000502007986 */ /* 0x000fe2000c101906 */
[----:B------:R-:W-:Y:S05]  /*2880*/  EXIT ;  /* 0x000000000000794d */ /* 0x000fea0003800000 */
.L_x_11:
[----:B------:R-:W-:-:S00]  /*2890*/  BRA `(.L_x_11) ;  /* 0xfffffffc00fc7947 */ /* 0x000fc0000383ffff */
[----:B------:R-:W-:-:S00]  /*28a0*/  NOP ;  /* 0x0000000000007918 */ /* 0x000fc00000000000 */
        /* <DEDUP_REMOVED lines=13> */
.L_x_12:


//--------------------- .nv.global.init           --------------------------
	.section	.nv.global.init,"aw",@progbits
	.align	4
.nv.global.init:
	.type		mrg32k3aM1SubSeq,@object
	.size		mrg32k3aM1SubSeq,(mrg32k3aM2SubSeq - mrg32k3aM1SubSeq)
mrg32k3aM1SubSeq:
        /*0000*/ 	.byte	0x0b, 0xcc, 0xee, 0x04, 0x73, 0x29, 0x8b, 0x6f, 0xf6, 0x53, 0x03, 0xf6, 0x23, 0xf6, 0xea, 0xda
        /* <DEDUP_REMOVED lines=125> */
	.type		mrg32k3aM2SubSeq,@object
	.size		mrg32k3aM2SubSeq,(mrg32k3aM1 - mrg32k3aM2SubSeq)
mrg32k3aM2SubSeq:
        /* <DEDUP_REMOVED lines=126> */
	.type		mrg32k3aM1,@object
	.size		mrg32k3aM1,(mrg32k3aM1Seq - mrg32k3aM1)
mrg32k3aM1:
        /* <DEDUP_REMOVED lines=144> */
	.type		mrg32k3aM1Seq,@object
	.size		mrg32k3aM1Seq,(mrg32k3aM2 - mrg32k3aM1Seq)
mrg32k3aM1Seq:
        /* <DEDUP_REMOVED lines=144> */
	.type		mrg32k3aM2,@object
	.size		mrg32k3aM2,(mrg32k3aM2Seq - mrg32k3aM2)
mrg32k3aM2:
        /* <DEDUP_REMOVED lines=144> */
	.type		mrg32k3aM2Seq,@object
	.size		mrg32k3aM2Seq,(precalc_xorwow_matrix - mrg32k3aM2Seq)
mrg32k3aM2Seq:
        /* <DEDUP_REMOVED lines=144> */
	.type		precalc_xorwow_matrix,@object
	.size		precalc_xorwow_matrix,(precalc_xorwow_offset_matrix - precalc_xorwow_matrix)
precalc_xorwow_matrix:
        /* <DEDUP_REMOVED lines=6400> */
	.type		precalc_xorwow_offset_matrix,@object
	.size		precalc_xorwow_offset_matrix,(.L_1 - precalc_xorwow_offset_matrix)
precalc_xorwow_offset_matrix:
        /* <DEDUP_REMOVED lines=6400> */
.L_1:


//--------------------- .nv.shared.reserved.0     --------------------------
	.section	.nv.shared.reserved.0,"aw",@nobits
	.weak		__nv_reservedSMEM_offset_0_alias
	.size		__nv_reservedSMEM_offset_0_alias, 0, 64
	.other		__nv_reservedSMEM_offset_0_alias,@"STO_CUDA_RESERVED_SHARED STV_DEFAULT"
__nv_reservedSMEM_offset_0_alias:
	.zero		0
	.zero		64


//--------------------- .nv.constant0._Z13kernel_randomPfiil --------------------------
	.section	.nv.constant0._Z13kernel_randomPfiil,"a",@progbits
	.sectionflags	@""
	.align	4
.nv.constant0._Z13kernel_randomPfiil:
	.zero		920


//--------------------- SYMBOLS --------------------------

	.type		.nv.reservedSmem.offset0,@object
	.size		.nv.reservedSmem.offset0,0x4
